//
// Generated by NVIDIA NVVM Compiler
//
// Compiler Build ID: CL-36424714
// Cuda compilation tools, release 13.0, V13.0.88
// Based on NVVM 20.0.0
//

.version 9.0
.target sm_100
.address_size 64

	// .globl	_Z6scanV1Pii9OPERATION
// _ZZ6scanV1Pii9OPERATIONE5ds_in has been demoted
// _ZZ6scanV2Pii9OPERATIONE5ds_in has been demoted

.visible .entry _Z6scanV1Pii9OPERATION(
	.param .u64 .ptr .align 1 _Z6scanV1Pii9OPERATION_param_0,
	.param .u32 _Z6scanV1Pii9OPERATION_param_1,
	.param .u32 _Z6scanV1Pii9OPERATION_param_2
)
{
	.reg .pred 	%p<29>;
	.reg .b32 	%r<63>;
	.reg .b64 	%rd<5>;
	// demoted variable
	.shared .align 4 .b8 _ZZ6scanV1Pii9OPERATIONE5ds_in[32];
	ld.param.u64 	%rd2, [_Z6scanV1Pii9OPERATION_param_0];
	ld.param.u32 	%r14, [_Z6scanV1Pii9OPERATION_param_1];
	ld.param.u32 	%r13, [_Z6scanV1Pii9OPERATION_param_2];
	mov.u32 	%r1, %tid.x;
	mov.u32 	%r15, %ntid.x;
	mov.u32 	%r16, %ctaid.x;
	mad.lo.s32 	%r2, %r15, %r16, %r1;
	setp.ge.s32 	%p1, %r2, %r14;
	@%p1 bra 	$L__BB0_53;
	cvta.to.global.u64 	%rd3, %rd2;
	mul.wide.s32 	%rd4, %r2, 4;
	add.s64 	%rd1, %rd3, %rd4;
	ld.global.u32 	%r17, [%rd1];
	shl.b32 	%r18, %r1, 2;
	mov.u32 	%r19, _ZZ6scanV1Pii9OPERATIONE5ds_in;
	add.s32 	%r3, %r19, %r18;
	st.shared.u32 	[%r3], %r17;
	bar.sync 	0;
	setp.eq.s32 	%p2, %r13, 1;
	mov.u32 	%r57, %r13;
	@%p2 bra 	$L__BB0_7;
	setp.eq.s32 	%p3, %r13, 3;
	@%p3 bra 	$L__BB0_5;
	setp.ne.s32 	%p4, %r13, 2;
	@%p4 bra 	$L__BB0_6;
	mov.b32 	%r57, -2147483648;
	bra.uni 	$L__BB0_7;
$L__BB0_5:
	mov.b32 	%r57, 2147483647;
	bra.uni 	$L__BB0_7;
$L__BB0_6:
	mov.b32 	%r57, 0;
$L__BB0_7:
	add.s32 	%r23, %r1, -1;
	setp.gt.u32 	%p5, %r23, 6;
	@%p5 bra 	$L__BB0_9;
	ld.shared.u32 	%r57, [%r3+-4];
$L__BB0_9:
	bar.sync 	0;
	setp.gt.s32 	%p6, %r13, 1;
	@%p6 bra 	$L__BB0_13;
	setp.eq.s32 	%p9, %r13, 0;
	@%p9 bra 	$L__BB0_16;
	setp.eq.s32 	%p10, %r13, 1;
	@%p10 bra 	$L__BB0_12;
	bra.uni 	$L__BB0_18;
$L__BB0_12:
	ld.shared.u32 	%r28, [%r3];
	mul.lo.s32 	%r29, %r28, %r57;
	st.shared.u32 	[%r3], %r29;
	bra.uni 	$L__BB0_18;
$L__BB0_13:
	setp.eq.s32 	%p7, %r13, 2;
	@%p7 bra 	$L__BB0_17;
	setp.eq.s32 	%p8, %r13, 3;
	@%p8 bra 	$L__BB0_15;
	bra.uni 	$L__BB0_18;
$L__BB0_15:
	ld.shared.u32 	%r26, [%r3];
	min.s32 	%r27, %r26, %r57;
	st.shared.u32 	[%r3], %r27;
	bra.uni 	$L__BB0_18;
$L__BB0_16:
	ld.shared.u32 	%r30, [%r3];
	add.s32 	%r31, %r30, %r57;
	st.shared.u32 	[%r3], %r31;
	bra.uni 	$L__BB0_18;
$L__BB0_17:
	ld.shared.u32 	%r24, [%r3];
	max.s32 	%r25, %r24, %r57;
	st.shared.u32 	[%r3], %r25;
$L__BB0_18:
	bar.sync 	0;
	setp.eq.s32 	%p11, %r13, 1;
	mov.u32 	%r59, %r13;
	@%p11 bra 	$L__BB0_24;
	setp.eq.s32 	%p12, %r13, 3;
	@%p12 bra 	$L__BB0_22;
	setp.ne.s32 	%p13, %r13, 2;
	@%p13 bra 	$L__BB0_23;
	mov.b32 	%r59, -2147483648;
	bra.uni 	$L__BB0_24;
$L__BB0_22:
	mov.b32 	%r59, 2147483647;
	bra.uni 	$L__BB0_24;
$L__BB0_23:
	mov.b32 	%r59, 0;
$L__BB0_24:
	add.s32 	%r35, %r1, -2;
	setp.gt.u32 	%p14, %r35, 5;
	@%p14 bra 	$L__BB0_26;
	ld.shared.u32 	%r59, [%r3+-8];
$L__BB0_26:
	bar.sync 	0;
	setp.gt.s32 	%p15, %r13, 1;
	@%p15 bra 	$L__BB0_30;
	setp.eq.s32 	%p18, %r13, 0;
	@%p18 bra 	$L__BB0_34;
	setp.eq.s32 	%p19, %r13, 1;
	@%p19 bra 	$L__BB0_29;
	bra.uni 	$L__BB0_35;
$L__BB0_29:
	ld.shared.u32 	%r40, [%r3];
	mul.lo.s32 	%r41, %r40, %r59;
	st.shared.u32 	[%r3], %r41;
	bra.uni 	$L__BB0_35;
$L__BB0_30:
	setp.eq.s32 	%p16, %r13, 3;
	@%p16 bra 	$L__BB0_33;
	setp.ne.s32 	%p17, %r13, 2;
	@%p17 bra 	$L__BB0_35;
	ld.shared.u32 	%r36, [%r3];
	max.s32 	%r37, %r36, %r59;
	st.shared.u32 	[%r3], %r37;
	bra.uni 	$L__BB0_35;
$L__BB0_33:
	ld.shared.u32 	%r38, [%r3];
	min.s32 	%r39, %r38, %r59;
	st.shared.u32 	[%r3], %r39;
	bra.uni 	$L__BB0_35;
$L__BB0_34:
	ld.shared.u32 	%r42, [%r3];
	add.s32 	%r43, %r42, %r59;
	st.shared.u32 	[%r3], %r43;
$L__BB0_35:
	bar.sync 	0;
	setp.eq.s32 	%p20, %r13, 1;
	mov.u32 	%r61, %r13;
	@%p20 bra 	$L__BB0_41;
	setp.eq.s32 	%p21, %r13, 3;
	@%p21 bra 	$L__BB0_39;
	setp.ne.s32 	%p22, %r13, 2;
	@%p22 bra 	$L__BB0_40;
	mov.b32 	%r61, -2147483648;
	bra.uni 	$L__BB0_41;
$L__BB0_39:
	mov.b32 	%r61, 2147483647;
	bra.uni 	$L__BB0_41;
$L__BB0_40:
	mov.b32 	%r61, 0;
$L__BB0_41:
	and.b32  	%r47, %r1, 1020;
	setp.ne.s32 	%p23, %r47, 4;
	@%p23 bra 	$L__BB0_43;
	ld.shared.u32 	%r61, [%r3+-16];
$L__BB0_43:
	bar.sync 	0;
	setp.gt.s32 	%p24, %r13, 1;
	@%p24 bra 	$L__BB0_47;
	setp.eq.s32 	%p27, %r13, 0;
	@%p27 bra 	$L__BB0_51;
	setp.eq.s32 	%p28, %r13, 1;
	@%p28 bra 	$L__BB0_46;
	bra.uni 	$L__BB0_52;
$L__BB0_46:
	ld.shared.u32 	%r52, [%r3];
	mul.lo.s32 	%r53, %r52, %r61;
	st.shared.u32 	[%r3], %r53;
	bra.uni 	$L__BB0_52;
$L__BB0_47:
	setp.eq.s32 	%p25, %r13, 3;
	@%p25 bra 	$L__BB0_50;
	setp.ne.s32 	%p26, %r13, 2;
	@%p26 bra 	$L__BB0_52;
	ld.shared.u32 	%r48, [%r3];
	max.s32 	%r49, %r48, %r61;
	st.shared.u32 	[%r3], %r49;
	bra.uni 	$L__BB0_52;
$L__BB0_50:
	ld.shared.u32 	%r50, [%r3];
	min.s32 	%r51, %r50, %r61;
	st.shared.u32 	[%r3], %r51;
	bra.uni 	$L__BB0_52;
$L__BB0_51:
	ld.shared.u32 	%r54, [%r3];
	add.s32 	%r55, %r54, %r61;
	st.shared.u32 	[%r3], %r55;
$L__BB0_52:
	bar.sync 	0;
	ld.shared.u32 	%r56, [%r3];
	st.global.u32 	[%rd1], %r56;
$L__BB0_53:
	ret;

}
	// .globl	_Z16parallelPartScanPiii9OPERATION
.visible .entry _Z16parallelPartScanPiii9OPERATION(
	.param .u64 .ptr .align 1 _Z16parallelPartScanPiii9OPERATION_param_0,
	.param .u32 _Z16parallelPartScanPiii9OPERATION_param_1,
	.param .u32 _Z16parallelPartScanPiii9OPERATION_param_2,
	.param .u32 _Z16parallelPartScanPiii9OPERATION_param_3
)
{
	.reg .pred 	%p<7>;
	.reg .b32 	%r<16>;
	.reg .b64 	%rd<5>;

	ld.param.u64 	%rd2, [_Z16parallelPartScanPiii9OPERATION_param_0];
	ld.param.u32 	%r4, [_Z16parallelPartScanPiii9OPERATION_param_1];
	ld.param.u32 	%r2, [_Z16parallelPartScanPiii9OPERATION_param_2];
	ld.param.u32 	%r3, [_Z16parallelPartScanPiii9OPERATION_param_3];
	mov.u32 	%r5, %ntid.x;
	mov.u32 	%r6, %ctaid.x;
	mov.u32 	%r7, %tid.x;
	mad.lo.s32 	%r1, %r5, %r6, %r7;
	setp.ge.s32 	%p1, %r1, %r4;
	@%p1 bra 	$L__BB1_10;
	cvta.to.global.u64 	%rd3, %rd2;
	mul.wide.s32 	%rd4, %r1, 4;
	add.s64 	%rd1, %rd3, %rd4;
	setp.gt.s32 	%p2, %r3, 1;
	@%p2 bra 	$L__BB1_5;
	setp.eq.s32 	%p5, %r3, 0;
	@%p5 bra 	$L__BB1_8;
	setp.eq.s32 	%p6, %r3, 1;
	@%p6 bra 	$L__BB1_4;
	bra.uni 	$L__BB1_10;
$L__BB1_4:
	ld.global.u32 	%r12, [%rd1];
	mul.lo.s32 	%r13, %r12, %r2;
	st.global.u32 	[%rd1], %r13;
	bra.uni 	$L__BB1_10;
$L__BB1_5:
	setp.eq.s32 	%p3, %r3, 2;
	@%p3 bra 	$L__BB1_9;
	setp.eq.s32 	%p4, %r3, 3;
	@%p4 bra 	$L__BB1_7;
	bra.uni 	$L__BB1_10;
$L__BB1_7:
	ld.global.u32 	%r10, [%rd1];
	min.s32 	%r11, %r10, %r2;
	st.global.u32 	[%rd1], %r11;
	bra.uni 	$L__BB1_10;
$L__BB1_8:
	ld.global.u32 	%r14, [%rd1];
	add.s32 	%r15, %r14, %r2;
	st.global.u32 	[%rd1], %r15;
	bra.uni 	$L__BB1_10;
$L__BB1_9:
	ld.global.u32 	%r8, [%rd1];
	max.s32 	%r9, %r8, %r2;
	st.global.u32 	[%rd1], %r9;
$L__BB1_10:
	ret;

}
	// .globl	_Z6scanV2Pii9OPERATION
.visible .entry _Z6scanV2Pii9OPERATION(
	.param .u64 .ptr .align 1 _Z6scanV2Pii9OPERATION_param_0,
	.param .u32 _Z6scanV2Pii9OPERATION_param_1,
	.param .u32 _Z6scanV2Pii9OPERATION_param_2
)
{
	.reg .pred 	%p<57>;
	.reg .b32 	%r<114>;
	.reg .b64 	%rd<5>;
	// demoted variable
	.shared .align 4 .b8 _ZZ6scanV2Pii9OPERATIONE5ds_in[32];
	ld.param.u64 	%rd2, [_Z6scanV2Pii9OPERATION_param_0];
	ld.param.u32 	%r18, [_Z6scanV2Pii9OPERATION_param_1];
	ld.param.u32 	%r19, [_Z6scanV2Pii9OPERATION_param_2];
	mov.u32 	%r1, %tid.x;
	mov.u32 	%r20, %ntid.x;
	mov.u32 	%r21, %ctaid.x;
	mad.lo.s32 	%r2, %r20, %r21, %r1;
	setp.ge.s32 	%p1, %r2, %r18;
	@%p1 bra 	$L__BB2_97;
	cvta.to.global.u64 	%rd3, %rd2;
	mul.wide.s32 	%rd4, %r2, 4;
	add.s64 	%rd1, %rd3, %rd4;
	ld.global.u32 	%r22, [%rd1];
	shl.b32 	%r23, %r1, 2;
	mov.u32 	%r24, _ZZ6scanV2Pii9OPERATIONE5ds_in;
	add.s32 	%r3, %r24, %r23;
	st.shared.u32 	[%r3], %r22;
	bar.sync 	0;
	add.s32 	%r4, %r1, 1;
	setp.gt.u32 	%p2, %r1, 3;
	@%p2 bra 	$L__BB2_11;
	shl.b32 	%r25, %r4, 3;
	add.s32 	%r5, %r24, %r25;
	setp.gt.s32 	%p3, %r19, 1;
	@%p3 bra 	$L__BB2_6;
	setp.eq.s32 	%p6, %r19, 0;
	@%p6 bra 	$L__BB2_9;
	setp.eq.s32 	%p7, %r19, 1;
	@%p7 bra 	$L__BB2_5;
	bra.uni 	$L__BB2_11;
$L__BB2_5:
	ld.shared.u32 	%r33, [%r5+-8];
	ld.shared.u32 	%r34, [%r5+-4];
	mul.lo.s32 	%r35, %r34, %r33;
	st.shared.u32 	[%r5+-4], %r35;
	bra.uni 	$L__BB2_11;
$L__BB2_6:
	setp.eq.s32 	%p4, %r19, 2;
	@%p4 bra 	$L__BB2_10;
	setp.eq.s32 	%p5, %r19, 3;
	@%p5 bra 	$L__BB2_8;
	bra.uni 	$L__BB2_11;
$L__BB2_8:
	ld.shared.u32 	%r30, [%r5+-4];
	ld.shared.u32 	%r31, [%r5+-8];
	min.s32 	%r32, %r30, %r31;
	st.shared.u32 	[%r5+-4], %r32;
	bra.uni 	$L__BB2_11;
$L__BB2_9:
	ld.shared.u32 	%r36, [%r5+-8];
	ld.shared.u32 	%r37, [%r5+-4];
	add.s32 	%r38, %r37, %r36;
	st.shared.u32 	[%r5+-4], %r38;
	bra.uni 	$L__BB2_11;
$L__BB2_10:
	ld.shared.u32 	%r27, [%r5+-4];
	ld.shared.u32 	%r28, [%r5+-8];
	max.s32 	%r29, %r27, %r28;
	st.shared.u32 	[%r5+-4], %r29;
$L__BB2_11:
	bar.sync 	0;
	setp.gt.u32 	%p8, %r1, 1;
	@%p8 bra 	$L__BB2_21;
	shl.b32 	%r39, %r4, 4;
	add.s32 	%r6, %r24, %r39;
	setp.gt.s32 	%p9, %r19, 1;
	@%p9 bra 	$L__BB2_16;
	setp.eq.s32 	%p12, %r19, 0;
	@%p12 bra 	$L__BB2_20;
	setp.eq.s32 	%p13, %r19, 1;
	@%p13 bra 	$L__BB2_15;
	bra.uni 	$L__BB2_21;
$L__BB2_15:
	ld.shared.u32 	%r47, [%r6+-12];
	ld.shared.u32 	%r48, [%r6+-4];
	mul.lo.s32 	%r49, %r48, %r47;
	st.shared.u32 	[%r6+-4], %r49;
	bra.uni 	$L__BB2_21;
$L__BB2_16:
	setp.eq.s32 	%p10, %r19, 3;
	@%p10 bra 	$L__BB2_19;
	setp.ne.s32 	%p11, %r19, 2;
	@%p11 bra 	$L__BB2_21;
	ld.shared.u32 	%r41, [%r6+-4];
	ld.shared.u32 	%r42, [%r6+-12];
	max.s32 	%r43, %r41, %r42;
	st.shared.u32 	[%r6+-4], %r43;
	bra.uni 	$L__BB2_21;
$L__BB2_19:
	ld.shared.u32 	%r44, [%r6+-4];
	ld.shared.u32 	%r45, [%r6+-12];
	min.s32 	%r46, %r44, %r45;
	st.shared.u32 	[%r6+-4], %r46;
	bra.uni 	$L__BB2_21;
$L__BB2_20:
	ld.shared.u32 	%r50, [%r6+-12];
	ld.shared.u32 	%r51, [%r6+-4];
	add.s32 	%r52, %r51, %r50;
	st.shared.u32 	[%r6+-4], %r52;
$L__BB2_21:
	bar.sync 	0;
	setp.ne.s32 	%p14, %r1, 0;
	@%p14 bra 	$L__BB2_31;
	setp.gt.s32 	%p15, %r19, 1;
	@%p15 bra 	$L__BB2_26;
	setp.eq.s32 	%p18, %r19, 0;
	@%p18 bra 	$L__BB2_30;
	setp.eq.s32 	%p19, %r19, 1;
	@%p19 bra 	$L__BB2_25;
	bra.uni 	$L__BB2_31;
$L__BB2_25:
	ld.shared.u32 	%r59, [_ZZ6scanV2Pii9OPERATIONE5ds_in+12];
	ld.shared.u32 	%r60, [_ZZ6scanV2Pii9OPERATIONE5ds_in+28];
	mul.lo.s32 	%r61, %r60, %r59;
	st.shared.u32 	[_ZZ6scanV2Pii9OPERATIONE5ds_in+28], %r61;
	bra.uni 	$L__BB2_31;
$L__BB2_26:
	setp.eq.s32 	%p16, %r19, 3;
	@%p16 bra 	$L__BB2_29;
	setp.ne.s32 	%p17, %r19, 2;
	@%p17 bra 	$L__BB2_31;
	ld.shared.u32 	%r53, [_ZZ6scanV2Pii9OPERATIONE5ds_in+28];
	ld.shared.u32 	%r54, [_ZZ6scanV2Pii9OPERATIONE5ds_in+12];
	max.s32 	%r55, %r53, %r54;
	st.shared.u32 	[_ZZ6scanV2Pii9OPERATIONE5ds_in+28], %r55;
	bra.uni 	$L__BB2_31;
$L__BB2_29:
	ld.shared.u32 	%r56, [_ZZ6scanV2Pii9OPERATIONE5ds_in+28];
	ld.shared.u32 	%r57, [_ZZ6scanV2Pii9OPERATIONE5ds_in+12];
	min.s32 	%r58, %r56, %r57;
	st.shared.u32 	[_ZZ6scanV2Pii9OPERATIONE5ds_in+28], %r58;
	bra.uni 	$L__BB2_31;
$L__BB2_30:
	ld.shared.u32 	%r62, [_ZZ6scanV2Pii9OPERATIONE5ds_in+12];
	ld.shared.u32 	%r63, [_ZZ6scanV2Pii9OPERATIONE5ds_in+28];
	add.s32 	%r64, %r63, %r62;
	st.shared.u32 	[_ZZ6scanV2Pii9OPERATIONE5ds_in+28], %r64;
$L__BB2_31:
	bar.sync 	0;
	add.s32 	%r7, %r18, -1;
	setp.ne.s32 	%p20, %r2, %r7;
	@%p20 bra 	$L__BB2_39;
	setp.eq.s32 	%p24, %r19, 1;
	mov.u32 	%r112, %r19;
	@%p24 bra 	$L__BB2_38;
	setp.eq.s32 	%p25, %r19, 3;
	@%p25 bra 	$L__BB2_36;
	setp.ne.s32 	%p26, %r19, 2;
	@%p26 bra 	$L__BB2_37;
	mov.b32 	%r112, -2147483648;
	bra.uni 	$L__BB2_38;
$L__BB2_36:
	mov.b32 	%r112, 2147483647;
	bra.uni 	$L__BB2_38;
$L__BB2_37:
	mov.b32 	%r112, 0;
$L__BB2_38:
	st.shared.u32 	[%r3], %r112;
	bra.uni 	$L__BB2_46;
$L__BB2_39:
	setp.eq.s32 	%p21, %r19, 1;
	mov.u32 	%r113, %r19;
	@%p21 bra 	$L__BB2_45;
	setp.eq.s32 	%p22, %r19, 3;
	@%p22 bra 	$L__BB2_43;
	setp.ne.s32 	%p23, %r19, 2;
	@%p23 bra 	$L__BB2_44;
	mov.b32 	%r113, -2147483648;
	bra.uni 	$L__BB2_45;
$L__BB2_43:
	mov.b32 	%r113, 2147483647;
	bra.uni 	$L__BB2_45;
$L__BB2_44:
	mov.b32 	%r113, 0;
$L__BB2_45:
	st.shared.u32 	[_ZZ6scanV2Pii9OPERATIONE5ds_in+28], %r113;
$L__BB2_46:
	setp.ne.s32 	%p27, %r1, 0;
	@%p27 bra 	$L__BB2_56;
	ld.shared.u32 	%r10, [_ZZ6scanV2Pii9OPERATIONE5ds_in+12];
	ld.shared.u32 	%r11, [_ZZ6scanV2Pii9OPERATIONE5ds_in+28];
	st.shared.u32 	[_ZZ6scanV2Pii9OPERATIONE5ds_in+12], %r11;
	setp.gt.s32 	%p28, %r19, 1;
	@%p28 bra 	$L__BB2_51;
	setp.eq.s32 	%p31, %r19, 0;
	@%p31 bra 	$L__BB2_54;
	setp.eq.s32 	%p32, %r19, 1;
	@%p32 bra 	$L__BB2_50;
	bra.uni 	$L__BB2_56;
$L__BB2_50:
	mul.lo.s32 	%r73, %r11, %r10;
	st.shared.u32 	[_ZZ6scanV2Pii9OPERATIONE5ds_in+28], %r73;
	bra.uni 	$L__BB2_56;
$L__BB2_51:
	setp.eq.s32 	%p29, %r19, 2;
	@%p29 bra 	$L__BB2_55;
	setp.eq.s32 	%p30, %r19, 3;
	@%p30 bra 	$L__BB2_53;
	bra.uni 	$L__BB2_56;
$L__BB2_53:
	min.s32 	%r72, %r11, %r10;
	st.shared.u32 	[_ZZ6scanV2Pii9OPERATIONE5ds_in+28], %r72;
	bra.uni 	$L__BB2_56;
$L__BB2_54:
	add.s32 	%r74, %r11, %r10;
	st.shared.u32 	[_ZZ6scanV2Pii9OPERATIONE5ds_in+28], %r74;
	bra.uni 	$L__BB2_56;
$L__BB2_55:
	max.s32 	%r71, %r11, %r10;
	st.shared.u32 	[_ZZ6scanV2Pii9OPERATIONE5ds_in+28], %r71;
$L__BB2_56:
	setp.gt.u32 	%p33, %r1, 1;
	bar.sync 	0;
	@%p33 bra 	$L__BB2_66;
	shl.b32 	%r75, %r4, 4;
	add.s32 	%r12, %r24, %r75;
	ld.shared.u32 	%r13, [%r12+-12];
	ld.shared.u32 	%r14, [%r12+-4];
	st.shared.u32 	[%r12+-12], %r14;
	setp.gt.s32 	%p34, %r19, 1;
	@%p34 bra 	$L__BB2_61;
	setp.eq.s32 	%p37, %r19, 0;
	@%p37 bra 	$L__BB2_65;
	setp.eq.s32 	%p38, %r19, 1;
	@%p38 bra 	$L__BB2_60;
	bra.uni 	$L__BB2_66;
$L__BB2_60:
	mul.lo.s32 	%r79, %r14, %r13;
	st.shared.u32 	[%r12+-4], %r79;
	bra.uni 	$L__BB2_66;
$L__BB2_61:
	setp.eq.s32 	%p35, %r19, 3;
	@%p35 bra 	$L__BB2_64;
	setp.ne.s32 	%p36, %r19, 2;
	@%p36 bra 	$L__BB2_66;
	max.s32 	%r77, %r14, %r13;
	st.shared.u32 	[%r12+-4], %r77;
	bra.uni 	$L__BB2_66;
$L__BB2_64:
	min.s32 	%r78, %r14, %r13;
	st.shared.u32 	[%r12+-4], %r78;
	bra.uni 	$L__BB2_66;
$L__BB2_65:
	add.s32 	%r80, %r14, %r13;
	st.shared.u32 	[%r12+-4], %r80;
$L__BB2_66:
	setp.gt.u32 	%p39, %r1, 3;
	bar.sync 	0;
	@%p39 bra 	$L__BB2_76;
	shl.b32 	%r81, %r4, 3;
	add.s32 	%r15, %r24, %r81;
	ld.shared.u32 	%r16, [%r15+-8];
	ld.shared.u32 	%r17, [%r15+-4];
	st.shared.u32 	[%r15+-8], %r17;
	setp.gt.s32 	%p40, %r19, 1;
	@%p40 bra 	$L__BB2_71;
	setp.eq.s32 	%p43, %r19, 0;
	@%p43 bra 	$L__BB2_75;
	setp.eq.s32 	%p44, %r19, 1;
	@%p44 bra 	$L__BB2_70;
	bra.uni 	$L__BB2_76;
$L__BB2_70:
	mul.lo.s32 	%r85, %r17, %r16;
	st.shared.u32 	[%r15+-4], %r85;
	bra.uni 	$L__BB2_76;
$L__BB2_71:
	setp.eq.s32 	%p41, %r19, 3;
	@%p41 bra 	$L__BB2_74;
	setp.ne.s32 	%p42, %r19, 2;
	@%p42 bra 	$L__BB2_76;
	max.s32 	%r83, %r17, %r16;
	st.shared.u32 	[%r15+-4], %r83;
	bra.uni 	$L__BB2_76;
$L__BB2_74:
	min.s32 	%r84, %r17, %r16;
	st.shared.u32 	[%r15+-4], %r84;
	bra.uni 	$L__BB2_76;
$L__BB2_75:
	add.s32 	%r86, %r17, %r16;
	st.shared.u32 	[%r15+-4], %r86;
$L__BB2_76:
	setp.ne.s32 	%p45, %r2, %r7;
	bar.sync 	0;
	@%p45 bra 	$L__BB2_86;
	setp.gt.s32 	%p52, %r19, 1;
	@%p52 bra 	$L__BB2_81;
	setp.eq.s32 	%p55, %r19, 0;
	@%p55 bra 	$L__BB2_84;
	setp.eq.s32 	%p56, %r19, 1;
	@%p56 bra 	$L__BB2_80;
	bra.uni 	$L__BB2_97;
$L__BB2_80:
	ld.shared.u32 	%r106, [%r3];
	ld.global.u32 	%r107, [%rd1];
	mul.lo.s32 	%r108, %r107, %r106;
	st.global.u32 	[%rd1], %r108;
	bra.uni 	$L__BB2_97;
$L__BB2_81:
	setp.eq.s32 	%p53, %r19, 2;
	@%p53 bra 	$L__BB2_85;
	setp.eq.s32 	%p54, %r19, 3;
	@%p54 bra 	$L__BB2_83;
	bra.uni 	$L__BB2_97;
$L__BB2_83:
	ld.global.u32 	%r103, [%rd1];
	ld.shared.u32 	%r104, [%r3];
	min.s32 	%r105, %r103, %r104;
	st.global.u32 	[%rd1], %r105;
	bra.uni 	$L__BB2_97;
$L__BB2_84:
	ld.shared.u32 	%r109, [%r3];
	ld.global.u32 	%r110, [%rd1];
	add.s32 	%r111, %r110, %r109;
	st.global.u32 	[%rd1], %r111;
	bra.uni 	$L__BB2_97;
$L__BB2_85:
	ld.global.u32 	%r100, [%rd1];
	ld.shared.u32 	%r101, [%r3];
	max.s32 	%r102, %r100, %r101;
	st.global.u32 	[%rd1], %r102;
	bra.uni 	$L__BB2_97;
$L__BB2_86:
	setp.ne.s32 	%p46, %r1, 7;
	@%p46 bra 	$L__BB2_96;
	setp.gt.s32 	%p47, %r19, 1;
	@%p47 bra 	$L__BB2_91;
	setp.eq.s32 	%p50, %r19, 0;
	@%p50 bra 	$L__BB2_94;
	setp.eq.s32 	%p51, %r19, 1;
	@%p51 bra 	$L__BB2_90;
	bra.uni 	$L__BB2_97;
$L__BB2_90:
	ld.shared.u32 	%r94, [_ZZ6scanV2Pii9OPERATIONE5ds_in+28];
	ld.global.u32 	%r95, [%rd1];
	mul.lo.s32 	%r96, %r95, %r94;
	st.global.u32 	[%rd1], %r96;
	bra.uni 	$L__BB2_97;
$L__BB2_91:
	setp.eq.s32 	%p48, %r19, 2;
	@%p48 bra 	$L__BB2_95;
	setp.eq.s32 	%p49, %r19, 3;
	@%p49 bra 	$L__BB2_93;
	bra.uni 	$L__BB2_97;
$L__BB2_93:
	ld.global.u32 	%r91, [%rd1];
	ld.shared.u32 	%r92, [_ZZ6scanV2Pii9OPERATIONE5ds_in+28];
	min.s32 	%r93, %r91, %r92;
	st.global.u32 	[%rd1], %r93;
	bra.uni 	$L__BB2_97;
$L__BB2_94:
	ld.shared.u32 	%r97, [_ZZ6scanV2Pii9OPERATIONE5ds_in+28];
	ld.global.u32 	%r98, [%rd1];
	add.s32 	%r99, %r98, %r97;
	st.global.u32 	[%rd1], %r99;
	bra.uni 	$L__BB2_97;
$L__BB2_95:
	ld.global.u32 	%r88, [%rd1];
	ld.shared.u32 	%r89, [_ZZ6scanV2Pii9OPERATIONE5ds_in+28];
	max.s32 	%r90, %r88, %r89;
	st.global.u32 	[%rd1], %r90;
	bra.uni 	$L__BB2_97;
$L__BB2_96:
	ld.shared.u32 	%r87, [%r3+4];
	st.global.u32 	[%rd1], %r87;
$L__BB2_97:
	ret;

}


// ===== COMPILED SASS (sm_100) =====

	.target	sm_100

	.elftype	@"ET_EXEC"


//--------------------- .note.nv.tkinfo           --------------------------
	.section	.note.nv.tkinfo,"",@"SHT_NOTE"
	.sectionflags	@"SHF_NOTE_NV_TKINFO"
	.tkinfo
        /*0018*/ 	.word	0x00000002
        /*0030*/ 	.string	""
        /*0030*/ 	.string	"ptxas"
        /*0030*/ 	.string	"Cuda compilation tools, release 13.0, V13.0.88"
        /*0030*/ 	.string	"Build cuda_13.0.r13.0/compiler.36424714_0"
        /*0030*/ 	.string	"-arch sm_100 -m 64 "



//--------------------- .note.nv.cuinfo           --------------------------
	.section	.note.nv.cuinfo,"",@"SHT_NOTE"
	.sectionflags	@"SHF_NOTE_NV_CUINFO"
        /*0018*/ 	.short	0x0002
        /*001a*/ 	.short	0x0064
        /*001c*/ 	.short	0x0082
	.zero		2


//--------------------- .nv.info                  --------------------------
	.section	.nv.info,"",@"SHT_CUDA_INFO"
	.align	4


	//----- nvinfo : EIATTR_REGCOUNT
	.align		4
        /*0000*/ 	.byte	0x04, 0x2f
        /*0002*/ 	.short	(.L_1 - .L_0)
	.align		4
.L_0:
        /*0004*/ 	.word	index@(_Z6scanV1Pii9OPERATION)
        /*0008*/ 	.word	0x0000000c


	//----- nvinfo : EIATTR_FRAME_SIZE
	.align		4
.L_1:
        /*000c*/ 	.byte	0x04, 0x11
        /*000e*/ 	.short	(.L_3 - .L_2)
	.align		4
.L_2:
        /*0010*/ 	.word	index@(_Z6scanV1Pii9OPERATION)
        /*0014*/ 	.word	0x00000000


	//----- nvinfo : EIATTR_REGCOUNT
	.align		4
.L_3:
        /*0018*/ 	.byte	0x04, 0x2f
        /*001a*/ 	.short	(.L_5 - .L_4)
	.align		4
.L_4:
        /*001c*/ 	.word	index@(_Z16parallelPartScanPiii9OPERATION)
        /*0020*/ 	.word	0x00000008


	//----- nvinfo : EIATTR_FRAME_SIZE
	.align		4
.L_5:
        /*0024*/ 	.byte	0x04, 0x11
        /*0026*/ 	.short	(.L_7 - .L_6)
	.align		4
.L_6:
        /*0028*/ 	.word	index@(_Z16parallelPartScanPiii9OPERATION)
        /*002c*/ 	.word	0x00000000


	//----- nvinfo : EIATTR_REGCOUNT
	.align		4
.L_7:
        /*0030*/ 	.byte	0x04, 0x2f
        /*0032*/ 	.short	(.L_9 - .L_8)
	.align		4
.L_8:
        /*0034*/ 	.word	index@(_Z6scanV2Pii9OPERATION)
        /*0038*/ 	.word	0x0000000f


	//----- nvinfo : EIATTR_FRAME_SIZE
	.align		4
.L_9:
        /*003c*/ 	.byte	0x04, 0x11
        /*003e*/ 	.short	(.L_11 - .L_10)
	.align		4
.L_10:
        /*0040*/ 	.word	index@(_Z6scanV2Pii9OPERATION)
        /*0044*/ 	.word	0x00000000


	//----- nvinfo : EIATTR_MIN_STACK_SIZE
	.align		4
.L_11:
        /*0048*/ 	.byte	0x04, 0x12
        /*004a*/ 	.short	(.L_13 - .L_12)
	.align		4
.L_12:
        /*004c*/ 	.word	index@(_Z6scanV2Pii9OPERATION)
        /*0050*/ 	.word	0x00000000


	//----- nvinfo : EIATTR_MIN_STACK_SIZE
	.align		4
.L_13:
        /*0054*/ 	.byte	0x04, 0x12
        /*0056*/ 	.short	(.L_15 - .L_14)
	.align		4
.L_14:
        /*0058*/ 	.word	index@(_Z16parallelPartScanPiii9OPERATION)
        /*005c*/ 	.word	0x00000000


	//----- nvinfo : EIATTR_MIN_STACK_SIZE
	.align		4
.L_15:
        /*0060*/ 	.byte	0x04, 0x12
        /*0062*/ 	.short	(.L_17 - .L_16)
	.align		4
.L_16:
        /*0064*/ 	.word	index@(_Z6scanV1Pii9OPERATION)
        /*0068*/ 	.word	0x00000000
.L_17:


//--------------------- .nv.compat                --------------------------
	.section	.nv.compat,"",@"SHT_CUDA_COMPAT_INFO"
	.align	4
        /*0000*/ 	.byte	0x02, 0x09, 0x00, 0x00, 0x02, 0x02, 0x01, 0x00, 0x02, 0x05, 0x05, 0x00, 0x03, 0x07, 0x01, 0x01
        /*0010*/ 	.byte	0x02, 0x03, 0x00, 0x00, 0x02, 0x06, 0x01, 0x00, 0x04, 0x0b, 0x08, 0x00, 0x09, 0x00, 0x00, 0x00
        /*0020*/ 	.byte	0x00, 0x00, 0x00, 0x00


//--------------------- .nv.info._Z6scanV2Pii9OPERATION --------------------------
	.section	.nv.info._Z6scanV2Pii9OPERATION,"",@"SHT_CUDA_INFO"
	.sectionflags	@""
	.align	4


	//----- nvinfo : EIATTR_CUDA_API_VERSION
	.align		4
        /*0000*/ 	.byte	0x04, 0x37
        /*0002*/ 	.short	(.L_19 - .L_18)
.L_18:
        /*0004*/ 	.word	0x00000082


	//----- nvinfo : EIATTR_KPARAM_INFO
	.align		4
.L_19:
        /*0008*/ 	.byte	0x04, 0x17
        /*000a*/ 	.short	(.L_21 - .L_20)
.L_20:
        /*000c*/ 	.word	0x00000000
        /*0010*/ 	.short	0x0002
        /*0012*/ 	.short	0x000c
        /*0014*/ 	.byte	0x00, 0xf0, 0x11, 0x00


	//----- nvinfo : EIATTR_KPARAM_INFO
	.align		4
.L_21:
        /*0018*/ 	.byte	0x04, 0x17
        /*001a*/ 	.short	(.L_23 - .L_22)
.L_22:
        /*001c*/ 	.word	0x00000000
        /*0020*/ 	.short	0x0001
        /*0022*/ 	.short	0x0008
        /*0024*/ 	.byte	0x00, 0xf0, 0x11, 0x00


	//----- nvinfo : EIATTR_KPARAM_INFO
	.align		4
.L_23:
        /*0028*/ 	.byte	0x04, 0x17
        /*002a*/ 	.short	(.L_25 - .L_24)
.L_24:
        /*002c*/ 	.word	0x00000000
        /*0030*/ 	.short	0x0000
        /*0032*/ 	.short	0x0000
        /*0034*/ 	.byte	0x00, 0xf5, 0x21, 0x00


	//----- nvinfo : EIATTR_SPARSE_MMA_MASK
	.align		4
.L_25:
        /*0038*/ 	.byte	0x03, 0x50
        /*003a*/ 	.short	0x0000


	//----- nvinfo : EIATTR_MAXREG_COUNT
	.align		4
        /*003c*/ 	.byte	0x03, 0x1b
        /*003e*/ 	.short	0x00ff


	//----- nvinfo : EIATTR_NUM_BARRIERS
	.align		4
        /*0040*/ 	.byte	0x02, 0x4c
        /*0042*/ 	.byte	0x01
	.zero		1


	//----- nvinfo : EIATTR_MERCURY_ISA_VERSION
	.align		4
        /*0044*/ 	.byte	0x03, 0x5f
        /*0046*/ 	.short	0x0101


	//----- nvinfo : EIATTR_VRC_CTA_INIT_COUNT
	.align		4
        /*0048*/ 	.byte	0x02, 0x4a
	.zero		1
	.zero		1


	//----- nvinfo : EIATTR_EXIT_INSTR_OFFSETS
	.align		4
        /*004c*/ 	.byte	0x04, 0x1c
        /*004e*/ 	.short	(.L_27 - .L_26)


	//   ....[0]....
.L_26:
        /*0050*/ 	.word	0x00000070


	//   ....[1]....
        /*0054*/ 	.word	0x000010a0


	//   ....[2]....
        /*0058*/ 	.word	0x000010f0


	//   ....[3]....
        /*005c*/ 	.word	0x000011a0


	//   ....[4]....
        /*0060*/ 	.word	0x000011f0


	//   ....[5]....
        /*0064*/ 	.word	0x000012d0


	//   ....[6]....
        /*0068*/ 	.word	0x00001320


	//   ....[7]....
        /*006c*/ 	.word	0x000013d0


	//   ....[8]....
        /*0070*/ 	.word	0x00001420


	//   ....[9]....
        /*0074*/ 	.word	0x00001460


	//----- nvinfo : EIATTR_INDIRECT_BRANCH_TARGETS
	.align		4
.L_27:
        /*0078*/ 	.byte	0x04, 0x34
        /*007a*/ 	.short	(.L_29 - .L_28)


	//   ....[0]....
.L_28:
        /*007c*/ 	.word	.L_x_52@srel
        /*0080*/ 	.short	0x0
        /*0082*/ 	.short	0x0
        /*0084*/ 	.word	0x3
        /*0088*/ 	.word	.L_x_53@srel
        /*008c*/ 	.word	.L_x_54@srel
        /*0090*/ 	.word	.L_x_1@srel


	//   ....[1]....
        /*0094*/ 	.word	.L_x_56@srel
        /*0098*/ 	.short	0x0
        /*009a*/ 	.short	0x0
        /*009c*/ 	.word	0x3
        /*00a0*/ 	.word	.L_x_57@srel
        /*00a4*/ 	.word	.L_x_58@srel
        /*00a8*/ 	.word	.L_x_1@srel


	//   ....[2]....
        /*00ac*/ 	.word	.L_x_60@srel
        /*00b0*/ 	.short	0x0
        /*00b2*/ 	.short	0x0
        /*00b4*/ 	.word	0x3
        /*00b8*/ 	.word	.L_x_61@srel
        /*00bc*/ 	.word	.L_x_62@srel
        /*00c0*/ 	.word	.L_x_4@srel


	//   ....[3]....
        /*00c4*/ 	.word	.L_x_64@srel
        /*00c8*/ 	.short	0x0
        /*00ca*/ 	.short	0x0
        /*00cc*/ 	.word	0x3
        /*00d0*/ 	.word	.L_x_65@srel
        /*00d4*/ 	.word	.L_x_66@srel
        /*00d8*/ 	.word	.L_x_8@srel


	//   ....[4]....
        /*00dc*/ 	.word	.L_x_68@srel
        /*00e0*/ 	.short	0x0
        /*00e2*/ 	.short	0x0
        /*00e4*/ 	.word	0x3
        /*00e8*/ 	.word	.L_x_69@srel
        /*00ec*/ 	.word	.L_x_70@srel
        /*00f0*/ 	.word	.L_x_19@srel


	//   ....[5]....
        /*00f4*/ 	.word	.L_x_72@srel
        /*00f8*/ 	.short	0x0
        /*00fa*/ 	.short	0x0
        /*00fc*/ 	.word	0x3
        /*0100*/ 	.word	.L_x_73@srel
        /*0104*/ 	.word	.L_x_74@srel
        /*0108*/ 	.word	.L_x_19@srel


	//   ....[6]....
        /*010c*/ 	.word	.L_x_76@srel
        /*0110*/ 	.short	0x0
        /*0112*/ 	.short	0x0
        /*0114*/ 	.word	0x3
        /*0118*/ 	.word	.L_x_77@srel
        /*011c*/ 	.word	.L_x_78@srel
        /*0120*/ 	.word	.L_x_22@srel


	//   ....[7]....
        /*0124*/ 	.word	.L_x_80@srel
        /*0128*/ 	.short	0x0
        /*012a*/ 	.short	0x0
        /*012c*/ 	.word	0x3
        /*0130*/ 	.word	.L_x_81@srel
        /*0134*/ 	.word	.L_x_82@srel
        /*0138*/ 	.word	.L_x_26@srel


	//   ....[8]....
        /*013c*/ 	.word	.L_x_84@srel
        /*0140*/ 	.short	0x0
        /*0142*/ 	.short	0x0
        /*0144*/ 	.word	0x3
        /*0148*/ 	.word	.L_x_85@srel
        /*014c*/ 	.word	.L_x_86@srel
        /*0150*/ 	.word	.L_x_87@srel


	//   ....[9]....
        /*0154*/ 	.word	.L_x_88@srel
        /*0158*/ 	.short	0x0
        /*015a*/ 	.short	0x0
        /*015c*/ 	.word	0x3
        /*0160*/ 	.word	.L_x_89@srel
        /*0164*/ 	.word	.L_x_90@srel
        /*0168*/ 	.word	.L_x_87@srel


	//   ....[10]....
        /*016c*/ 	.word	.L_x_92@srel
        /*0170*/ 	.short	0x0
        /*0172*/ 	.short	0x0
        /*0174*/ 	.word	0x3
        /*0178*/ 	.word	.L_x_93@srel
        /*017c*/ 	.word	.L_x_94@srel
        /*0180*/ 	.word	.L_x_87@srel


	//   ....[11]....
        /*0184*/ 	.word	.L_x_96@srel
        /*0188*/ 	.short	0x0
        /*018a*/ 	.short	0x0
        /*018c*/ 	.word	0x3
        /*0190*/ 	.word	.L_x_97@srel
        /*0194*/ 	.word	.L_x_98@srel
        /*0198*/ 	.word	.L_x_87@srel


	//----- nvinfo : EIATTR_CRS_STACK_SIZE
	.align		4
.L_29:
        /*019c*/ 	.byte	0x04, 0x1e
        /*019e*/ 	.short	(.L_31 - .L_30)
.L_30:
        /*01a0*/ 	.word	0x00000000


	//----- nvinfo : EIATTR_CBANK_PARAM_SIZE
	.align		4
.L_31:
        /*01a4*/ 	.byte	0x03, 0x19
        /*01a6*/ 	.short	0x0010


	//----- nvinfo : EIATTR_PARAM_CBANK
	.align		4
        /*01a8*/ 	.byte	0x04, 0x0a
        /*01aa*/ 	.short	(.L_33 - .L_32)
	.align		4
.L_32:
        /*01ac*/ 	.word	index@(.nv.constant0._Z6scanV2Pii9OPERATION)
        /*01b0*/ 	.short	0x0380
        /*01b2*/ 	.short	0x0010


	//----- nvinfo : EIATTR_SW_WAR
	.align		4
.L_33:
        /*01b4*/ 	.byte	0x04, 0x36
        /*01b6*/ 	.short	(.L_35 - .L_34)
.L_34:
        /*01b8*/ 	.word	0x00000008
.L_35:


//--------------------- .nv.info._Z16parallelPartScanPiii9OPERATION --------------------------
	.section	.nv.info._Z16parallelPartScanPiii9OPERATION,"",@"SHT_CUDA_INFO"
	.sectionflags	@""
	.align	4


	//----- nvinfo : EIATTR_CUDA_API_VERSION
	.align		4
        /*0000*/ 	.byte	0x04, 0x37
        /*0002*/ 	.short	(.L_37 - .L_36)
.L_36:
        /*0004*/ 	.word	0x00000082


	//----- nvinfo : EIATTR_KPARAM_INFO
	.align		4
.L_37:
        /*0008*/ 	.byte	0x04, 0x17
        /*000a*/ 	.short	(.L_39 - .L_38)
.L_38:
        /*000c*/ 	.word	0x00000000
        /*0010*/ 	.short	0x0003
        /*0012*/ 	.short	0x0010
        /*0014*/ 	.byte	0x00, 0xf0, 0x11, 0x00


	//----- nvinfo : EIATTR_KPARAM_INFO
	.align		4
.L_39:
        /*0018*/ 	.byte	0x04, 0x17
        /*001a*/ 	.short	(.L_41 - .L_40)
.L_40:
        /*001c*/ 	.word	0x00000000
        /*0020*/ 	.short	0x0002
        /*0022*/ 	.short	0x000c
        /*0024*/ 	.byte	0x00, 0xf0, 0x11, 0x00


	//----- nvinfo : EIATTR_KPARAM_INFO
	.align		4
.L_41:
        /*0028*/ 	.byte	0x04, 0x17
        /*002a*/ 	.short	(.L_43 - .L_42)
.L_42:
        /*002c*/ 	.word	0x00000000
        /*0030*/ 	.short	0x0001
        /*0032*/ 	.short	0x0008
        /*0034*/ 	.byte	0x00, 0xf0, 0x11, 0x00


	//----- nvinfo : EIATTR_KPARAM_INFO
	.align		4
.L_43:
        /*0038*/ 	.byte	0x04, 0x17
        /*003a*/ 	.short	(.L_45 - .L_44)
.L_44:
        /*003c*/ 	.word	0x00000000
        /*0040*/ 	.short	0x0000
        /*0042*/ 	.short	0x0000
        /*0044*/ 	.byte	0x00, 0xf5, 0x21, 0x00


	//----- nvinfo : EIATTR_SPARSE_MMA_MASK
	.align		4
.L_45:
        /*0048*/ 	.byte	0x03, 0x50
        /*004a*/ 	.short	0x0000


	//----- nvinfo : EIATTR_MAXREG_COUNT
	.align		4
        /*004c*/ 	.byte	0x03, 0x1b
        /*004e*/ 	.short	0x00ff


	//----- nvinfo : EIATTR_MERCURY_ISA_VERSION
	.align		4
        /*0050*/ 	.byte	0x03, 0x5f
        /*0052*/ 	.short	0x0101


	//----- nvinfo : EIATTR_VRC_CTA_INIT_COUNT
	.align		4
        /*0054*/ 	.byte	0x02, 0x4a
	.zero		1
	.zero		1


	//----- nvinfo : EIATTR_EXIT_INSTR_OFFSETS
	.align		4
        /*0058*/ 	.byte	0x04, 0x1c
        /*005a*/ 	.short	(.L_47 - .L_46)


	//   ....[0]....
.L_46:
        /*005c*/ 	.word	0x00000070


	//   ....[1]....
        /*0060*/ 	.word	0x00000170


	//   ....[2]....
        /*0064*/ 	.word	0x000001c0


	//   ....[3]....
        /*0068*/ 	.word	0x00000270


	//   ....[4]....
        /*006c*/ 	.word	0x000002c0


	//----- nvinfo : EIATTR_INDIRECT_BRANCH_TARGETS
	.align		4
.L_47:
        /*0070*/ 	.byte	0x04, 0x34
        /*0072*/ 	.short	(.L_49 - .L_48)


	//   ....[0]....
.L_48:
        /*0074*/ 	.word	.L_x_100@srel
        /*0078*/ 	.short	0x0
        /*007a*/ 	.short	0x0
        /*007c*/ 	.word	0x3
        /*0080*/ 	.word	.L_x_101@srel
        /*0084*/ 	.word	.L_x_102@srel
        /*0088*/ 	.word	.L_x_103@srel


	//   ....[1]....
        /*008c*/ 	.word	.L_x_104@srel
        /*0090*/ 	.short	0x0
        /*0092*/ 	.short	0x0
        /*0094*/ 	.word	0x3
        /*0098*/ 	.word	.L_x_105@srel
        /*009c*/ 	.word	.L_x_106@srel
        /*00a0*/ 	.word	.L_x_103@srel


	//----- nvinfo : EIATTR_CBANK_PARAM_SIZE
	.align		4
.L_49:
        /*00a4*/ 	.byte	0x03, 0x19
        /*00a6*/ 	.short	0x0014


	//----- nvinfo : EIATTR_PARAM_CBANK
	.align		4
        /*00a8*/ 	.byte	0x04, 0x0a
        /*00aa*/ 	.short	(.L_51 - .L_50)
	.align		4
.L_50:
        /*00ac*/ 	.word	index@(.nv.constant0._Z16parallelPartScanPiii9OPERATION)
        /*00b0*/ 	.short	0x0380
        /*00b2*/ 	.short	0x0014


	//----- nvinfo : EIATTR_SW_WAR
	.align		4
.L_51:
        /*00b4*/ 	.byte	0x04, 0x36
        /*00b6*/ 	.short	(.L_53 - .L_52)
.L_52:
        /*00b8*/ 	.word	0x00000008
.L_53:


//--------------------- .nv.info._Z6scanV1Pii9OPERATION --------------------------
	.section	.nv.info._Z6scanV1Pii9OPERATION,"",@"SHT_CUDA_INFO"
	.sectionflags	@""
	.align	4


	//----- nvinfo : EIATTR_CUDA_API_VERSION
	.align		4
        /*0000*/ 	.byte	0x04, 0x37
        /*0002*/ 	.short	(.L_55 - .L_54)
.L_54:
        /*0004*/ 	.word	0x00000082


	//----- nvinfo : EIATTR_KPARAM_INFO
	.align		4
.L_55:
        /*0008*/ 	.byte	0x04, 0x17
        /*000a*/ 	.short	(.L_57 - .L_56)
.L_56:
        /*000c*/ 	.word	0x00000000
        /*0010*/ 	.short	0x0002
        /*0012*/ 	.short	0x000c
        /*0014*/ 	.byte	0x00, 0xf0, 0x11, 0x00


	//----- nvinfo : EIATTR_KPARAM_INFO
	.align		4
.L_57:
        /*0018*/ 	.byte	0x04, 0x17
        /*001a*/ 	.short	(.L_59 - .L_58)
.L_58:
        /*001c*/ 	.word	0x00000000
        /*0020*/ 	.short	0x0001
        /*0022*/ 	.short	0x0008
        /*0024*/ 	.byte	0x00, 0xf0, 0x11, 0x00


	//----- nvinfo : EIATTR_KPARAM_INFO
	.align		4
.L_59:
        /*0028*/ 	.byte	0x04, 0x17
        /*002a*/ 	.short	(.L_61 - .L_60)
.L_60:
        /*002c*/ 	.word	0x00000000
        /*0030*/ 	.short	0x0000
        /*0032*/ 	.short	0x0000
        /*0034*/ 	.byte	0x00, 0xf5, 0x21, 0x00


	//----- nvinfo : EIATTR_SPARSE_MMA_MASK
	.align		4
.L_61:
        /*0038*/ 	.byte	0x03, 0x50
        /*003a*/ 	.short	0x0000


	//----- nvinfo : EIATTR_MAXREG_COUNT
	.align		4
        /*003c*/ 	.byte	0x03, 0x1b
        /*003e*/ 	.short	0x00ff


	//----- nvinfo : EIATTR_NUM_BARRIERS
	.align		4
        /*0040*/ 	.byte	0x02, 0x4c
        /*0042*/ 	.byte	0x01
	.zero		1


	//----- nvinfo : EIATTR_MERCURY_ISA_VERSION
	.align		4
        /*0044*/ 	.byte	0x03, 0x5f
        /*0046*/ 	.short	0x0101


	//----- nvinfo : EIATTR_VRC_CTA_INIT_COUNT
	.align		4
        /*0048*/ 	.byte	0x02, 0x4a
	.zero		1
	.zero		1


	//----- nvinfo : EIATTR_EXIT_INSTR_OFFSETS
	.align		4
        /*004c*/ 	.byte	0x04, 0x1c
        /*004e*/ 	.short	(.L_63 - .L_62)


	//   ....[0]....
.L_62:
        /*0050*/ 	.word	0x00000070


	//   ....[1]....
        /*0054*/ 	.word	0x000008c0


	//----- nvinfo : EIATTR_INDIRECT_BRANCH_TARGETS
	.align		4
.L_63:
        /*0058*/ 	.byte	0x04, 0x34
        /*005a*/ 	.short	(.L_65 - .L_64)


	//   ....[0]....
.L_64:
        /*005c*/ 	.word	.L_x_108@srel
        /*0060*/ 	.short	0x0
        /*0062*/ 	.short	0x0
        /*0064*/ 	.word	0x3
        /*0068*/ 	.word	.L_x_109@srel
        /*006c*/ 	.word	.L_x_110@srel
        /*0070*/ 	.word	.L_x_40@srel


	//   ....[1]....
        /*0074*/ 	.word	.L_x_112@srel
        /*0078*/ 	.short	0x0
        /*007a*/ 	.short	0x0
        /*007c*/ 	.word	0x3
        /*0080*/ 	.word	.L_x_113@srel
        /*0084*/ 	.word	.L_x_114@srel
        /*0088*/ 	.word	.L_x_40@srel


	//   ....[2]....
        /*008c*/ 	.word	.L_x_116@srel
        /*0090*/ 	.short	0x0
        /*0092*/ 	.short	0x0
        /*0094*/ 	.word	0x3
        /*0098*/ 	.word	.L_x_117@srel
        /*009c*/ 	.word	.L_x_118@srel
        /*00a0*/ 	.word	.L_x_44@srel


	//   ....[3]....
        /*00a4*/ 	.word	.L_x_120@srel
        /*00a8*/ 	.short	0x0
        /*00aa*/ 	.short	0x0
        /*00ac*/ 	.word	0x3
        /*00b0*/ 	.word	.L_x_121@srel
        /*00b4*/ 	.word	.L_x_122@srel
        /*00b8*/ 	.word	.L_x_49@srel


	//----- nvinfo : EIATTR_CBANK_PARAM_SIZE
	.align		4
.L_65:
        /*00bc*/ 	.byte	0x03, 0x19
        /*00be*/ 	.short	0x0010


	//----- nvinfo : EIATTR_PARAM_CBANK
	.align		4
        /*00c0*/ 	.byte	0x04, 0x0a
        /*00c2*/ 	.short	(.L_67 - .L_66)
	.align		4
.L_66:
        /*00c4*/ 	.word	index@(.nv.constant0._Z6scanV1Pii9OPERATION)
        /*00c8*/ 	.short	0x0380
        /*00ca*/ 	.short	0x0010


	//----- nvinfo : EIATTR_SW_WAR
	.align		4
.L_67:
        /*00cc*/ 	.byte	0x04, 0x36
        /*00ce*/ 	.short	(.L_69 - .L_68)
.L_68:
        /*00d0*/ 	.word	0x00000008
.L_69:


//--------------------- .nv.callgraph             --------------------------
	.section	.nv.callgraph,"",@"SHT_CUDA_CALLGRAPH"
	.align	4
	.sectionentsize	8
	.align		4
        /*0000*/ 	.word	0x00000000
	.align		4
        /*0004*/ 	.word	0xffffffff
	.align		4
        /*0008*/ 	.word	0x00000000
	.align		4
        /*000c*/ 	.word	0xfffffffe
	.align		4
        /*0010*/ 	.word	0x00000000
	.align		4
        /*0014*/ 	.word	0xfffffffd
	.align		4
        /*0018*/ 	.word	0x00000000
	.align		4
        /*001c*/ 	.word	0xfffffffc


//--------------------- .nv.constant2._Z6scanV2Pii9OPERATION --------------------------
	.section	.nv.constant2._Z6scanV2Pii9OPERATION,"a",@progbits
	.sectionflags	@""
	.align	4
.nv.constant2._Z6scanV2Pii9OPERATION:
        /*0000*/ 	.byte	0x30, 0x02, 0x00, 0x00, 0xf0, 0x01, 0x00, 0x00, 0x40, 0x03, 0x00, 0x00, 0x10, 0x03, 0x00, 0x00
        /* <DEDUP_REMOVED lines=8> */


//--------------------- .nv.constant2._Z16parallelPartScanPiii9OPERATION --------------------------
	.section	.nv.constant2._Z16parallelPartScanPiii9OPERATION,"a",@progbits
	.sectionflags	@""
	.align	4
.nv.constant2._Z16parallelPartScanPiii9OPERATION:
        /*0000*/ 	.byte	0x80, 0x01, 0x00, 0x00, 0x30, 0x01, 0x00, 0x00, 0xc0, 0x02, 0x00, 0x00, 0x80, 0x02, 0x00, 0x00
        /*0010*/ 	.byte	0x30, 0x02, 0x00, 0x00, 0xc0, 0x02, 0x00, 0x00


//--------------------- .nv.constant2._Z6scanV1Pii9OPERATION --------------------------
	.section	.nv.constant2._Z6scanV1Pii9OPERATION,"a",@progbits
	.sectionflags	@""
	.align	4
.nv.constant2._Z6scanV1Pii9OPERATION:
        /*0000*/ 	.byte	0xc0, 0x02, 0x00, 0x00, 0x80, 0x02, 0x00, 0x00, 0xd0, 0x03, 0x00, 0x00, 0xa0, 0x03, 0x00, 0x00
        /*0010*/ 	.byte	0x60, 0x03, 0x00, 0x00, 0xd0, 0x03, 0x00, 0x00, 0x40, 0x05, 0x00, 0x00, 0x00, 0x05, 0x00, 0x00
        /*0020*/ 	.byte	0x30, 0x06, 0x00, 0x00, 0xa0, 0x07, 0x00, 0x00, 0x60, 0x07, 0x00, 0x00, 0x90, 0x08, 0x00, 0x00


//--------------------- .text._Z6scanV2Pii9OPERATION --------------------------
	.section	.text._Z6scanV2Pii9OPERATION,"ax",@progbits
	.align	128
        .global         _Z6scanV2Pii9OPERATION
        .type           _Z6scanV2Pii9OPERATION,@function
        .size           _Z6scanV2Pii9OPERATION,(.L_x_124 - _Z6scanV2Pii9OPERATION)
        .other          _Z6scanV2Pii9OPERATION,@"STO_CUDA_ENTRY STV_DEFAULT"
_Z6scanV2Pii9OPERATION:
.text._Z6scanV2Pii9OPERATION:
[----:B------:R-:W-:Y:S01]  /*0000*/  LDC R1, c[0x0][0x37c] ;  /* 0x0000df00ff017b82 */ /* 0x000fe20000000800 */
[----:B------:R-:W0:Y:S01]  /*0010*/  S2R R4, SR_TID.X ;  /* 0x0000000000047919 */ /* 0x000e220000002100 */
[----:B------:R-:W0:Y:S01]  /*0020*/  LDCU UR4, c[0x0][0x360] ;  /* 0x00006c00ff0477ac */ /* 0x000e220008000800 */
[----:B------:R-:W0:Y:S01]  /*0030*/  S2R R3, SR_CTAID.X ;  /* 0x0000000000037919 */ /* 0x000e220000002500 */
[----:B------:R-:W1:Y:S01]  /*0040*/  LDCU UR7, c[0x0][0x388] ;  /* 0x00007100ff0777ac */ /* 0x000e620008000800 */
[----:B0-----:R-:W-:-:S05]  /*0050*/  IMAD R6, R3, UR4, R4 ;  /* 0x0000000403067c24 */ /* 0x001fca000f8e0204 */
[----:B-1----:R-:W-:-:S13]  /*0060*/  ISETP.GE.AND P0, PT, R6, UR7, PT ;  /* 0x0000000706007c0c */ /* 0x002fda000bf06270 */
[----:B------:R-:W-:Y:S05]  /*0070*/  @P0 EXIT ;  /* 0x000000000000094d */ /* 0x000fea0003800000 */
[----:B------:R-:W0:Y:S01]  /*0080*/  LDC.64 R2, c[0x0][0x380] ;  /* 0x0000e000ff027b82 */ /* 0x000e220000000a00 */
[----:B------:R-:W1:Y:S01]  /*0090*/  LDCU.64 UR8, c[0x0][0x358] ;  /* 0x00006b00ff0877ac */ /* 0x000e620008000a00 */
[----:B0-----:R-:W-:-:S05]  /*00a0*/  IMAD.WIDE R2, R6, 0x4, R2 ;  /* 0x0000000406027825 */ /* 0x001fca00078e0202 */
[----:B-1----:R-:W2:Y:S01]  /*00b0*/  LDG.E R7, desc[UR8][R2.64] ;  /* 0x0000000802077981 */ /* 0x002ea2000c1e1900 */
[----:B------:R-:W0:Y:S01]  /*00c0*/  S2UR UR6, SR_CgaCtaId ;  /* 0x00000000000679c3 */ /* 0x000e220000008800 */
[----:B------:R-:W-:Y:S01]  /*00d0*/  UMOV UR4, 0x400 ;  /* 0x0000040000047882 */ /* 0x000fe20000000000 */
[C---:B------:R-:W-:Y:S01]  /*00e0*/  ISETP.GT.U32.AND P0, PT, R4.reuse, 0x3, PT ;  /* 0x000000030400780c */ /* 0x040fe20003f04070 */
[----:B------:R-:W-:Y:S01]  /*00f0*/  BSSY.RECONVERGENT B0, `(.L_x_0) ;  /* 0x0000025000007945 */ /* 0x000fe20003800200 */
[----:B------:R-:W-:Y:S01]  /*0100*/  VIADD R5, R4, 0x1 ;  /* 0x0000000104057836 */ /* 0x000fe20000000000 */
[----:B0-----:R-:W-:-:S06]  /*0110*/  ULEA UR6, UR6, UR4, 0x18 ;  /* 0x0000000406067291 */ /* 0x001fcc000f8ec0ff */
[----:B------:R-:W-:-:S05]  /*0120*/  LEA R0, R4, UR6, 0x2 ;  /* 0x0000000604007c11 */ /* 0x000fca000f8e10ff */
[----:B--2---:R0:W-:Y:S01]  /*0130*/  STS [R0], R7 ;  /* 0x0000000700007388 */ /* 0x0041e20000000800 */
[----:B------:R-:W-:Y:S06]  /*0140*/  BAR.SYNC.DEFER_BLOCKING 0x0 ;  /* 0x0000000000007b1d */ /* 0x000fec0000010000 */
[----:B------:R-:W-:Y:S05]  /*0150*/  @P0 BRA `(.L_x_1) ;  /* 0x0000000000780947 */ /* 0x000fea0003800000 */
[----:B------:R-:W1:Y:S01]  /*0160*/  LDC R8, c[0x0][0x38c] ;  /* 0x0000e300ff087b82 */ /* 0x000e620000000800 */
[----:B0-----:R-:W-:Y:S02]  /*0170*/  LEA R7, R5, UR6, 0x3 ;  /* 0x0000000605077c11 */ /* 0x001fe4000f8e18ff */
[----:B-1----:R-:W-:-:S13]  /*0180*/  ISETP.GT.AND P1, PT, R8, 0x1, PT ;  /* 0x000000010800780c */ /* 0x002fda0003f24270 */
[----:B------:R-:W-:Y:S05]  /*0190*/  @P1 BRA `(.L_x_2) ;  /* 0x0000000000341947 */ /* 0x000fea0003800000 */
[----:B------:R-:W-:-:S05]  /*01a0*/  VIMNMX.U32 R8, PT, PT, R8, 0x2, PT ;  /* 0x0000000208087848 */ /* 0x000fca0003fe0000 */
[----:B------:R-:W-:-:S04]  /*01b0*/  IMAD.SHL.U32 R10, R8, 0x4, RZ ;  /* 0x00000004080a7824 */ /* 0x000fc800078e00ff */
[----:B------:R-:W0:Y:S02]  /*01c0*/  LDC R8, c[0x2][R10] ;  /* 0x008000000a087b82 */ /* 0x000e240000000800 */
[----:B0-----:R-:W-:-:S04]  /*01d0*/  SHF.R.S32.HI R9, RZ, 0x1f, R8 ;  /* 0x0000001fff097819 */ /* 0x001fc80000011408 */
.L_x_52:
[----:B------:R-:W-:Y:S05]  /*01e0*/  BRX R8 -0x1f0                               (*"BRANCH_TARGETS .L_x_53,.L_x_54,.L_x_1"*) ;  /* 0xfffffffc08847949 */ /* 0x000fea000383ffff */
.L_x_54:
[----:B------:R-:W0:Y:S02]  /*01f0*/  LDS.64 R8, [R7+-0x8] ;  /* 0xfffff80007087984 */ /* 0x000e240000000a00 */
[----:B0-----:R-:W-:-:S05]  /*0200*/  IMAD R8, R8, R9, RZ ;  /* 0x0000000908087224 */ /* 0x001fca00078e02ff */
[----:B------:R1:W-:Y:S01]  /*0210*/  STS [R7+-0x4], R8 ;  /* 0xfffffc0807007388 */ /* 0x0003e20000000800 */
[----:B------:R-:W-:Y:S05]  /*0220*/  BRA `(.L_x_1) ;  /* 0x0000000000447947 */ /* 0x000fea0003800000 */
.L_x_53:
[----:B------:R-:W0:Y:S02]  /*0230*/  LDS.64 R8, [R7+-0x8] ;  /* 0xfffff80007087984 */ /* 0x000e240000000a00 */
[----:B0-----:R-:W-:-:S05]  /*0240*/  IMAD.IADD R8, R9, 0x1, R8 ;  /* 0x0000000109087824 */ /* 0x001fca00078e0208 */
[----:B------:R2:W-:Y:S01]  /*0250*/  STS [R7+-0x4], R8 ;  /* 0xfffffc0807007388 */ /* 0x0005e20000000800 */
[----:B------:R-:W-:Y:S05]  /*0260*/  BRA `(.L_x_1) ;  /* 0x0000000000347947 */ /* 0x000fea0003800000 */
.L_x_2:
[----:B------:R-:W-:-:S05]  /*0270*/  IMAD.MOV.U32 R9, RZ, RZ, -0x2 ;  /* 0xfffffffeff097424 */ /* 0x000fca00078e00ff */
[----:B------:R-:W-:-:S05]  /*0280*/  VIADDMNMX.U32 R8, R8, R9, 0x2, PT ;  /* 0x0000000208087446 */ /* 0x000fca0003800009 */
[----:B------:R-:W-:-:S04]  /*0290*/  IMAD.SHL.U32 R10, R8, 0x4, RZ ;  /* 0x00000004080a7824 */ /* 0x000fc800078e00ff */
[----:B------:R-:W0:Y:S02]  /*02a0*/  LDC R8, c[0x2][R10+0xc] ;  /* 0x008003000a087b82 */ /* 0x000e240000000800 */
[----:B0-----:R-:W-:-:S04]  /*02b0*/  SHF.R.S32.HI R9, RZ, 0x1f, R8 ;  /* 0x0000001fff097819 */ /* 0x001fc80000011408 */
.L_x_56:
[----:B------:R-:W-:Y:S05]  /*02c0*/  BRX R8 -0x2d0                               (*"BRANCH_TARGETS .L_x_57,.L_x_58,.L_x_1"*) ;  /* 0xfffffffc084c7949 */ /* 0x000fea000383ffff */
.L_x_58:
[----:B------:R-:W0:Y:S02]  /*02d0*/  LDS.64 R8, [R7+-0x8] ;  /* 0xfffff80007087984 */ /* 0x000e240000000a00 */
[----:B0-----:R-:W-:-:S05]  /*02e0*/  VIMNMX R8, PT, PT, R9, R8, PT ;  /* 0x0000000809087248 */ /* 0x001fca0003fe0100 */
[----:B------:R4:W-:Y:S01]  /*02f0*/  STS [R7+-0x4], R8 ;  /* 0xfffffc0807007388 */ /* 0x0009e20000000800 */
[----:B------:R-:W-:Y:S05]  /*0300*/  BRA `(.L_x_1) ;  /* 0x00000000000c7947 */ /* 0x000fea0003800000 */
.L_x_57:
[----:B------:R-:W0:Y:S02]  /*0310*/  LDS.64 R8, [R7+-0x8] ;  /* 0xfffff80007087984 */ /* 0x000e240000000a00 */
[----:B0-----:R-:W-:-:S05]  /*0320*/  VIMNMX R8, PT, PT, R9, R8, !PT ;  /* 0x0000000809087248 */ /* 0x001fca0007fe0100 */
[----:B------:R3:W-:Y:S02]  /*0330*/  STS [R7+-0x4], R8 ;  /* 0xfffffc0807007388 */ /* 0x0007e40000000800 */
.L_x_1:
[----:B------:R-:W-:Y:S05]  /*0340*/  BSYNC.RECONVERGENT B0 ;  /* 0x0000000000007941 */ /* 0x000fea0003800200 */
.L_x_0:
[----:B------:R-:W-:Y:S01]  /*0350*/  BAR.SYNC.DEFER_BLOCKING 0x0 ;  /* 0x0000000000007b1d */ /* 0x000fe20000010000 */
[----:B------:R-:W-:-:S05]  /*0360*/  ISETP.GT.U32.AND P1, PT, R4, 0x1, PT ;  /* 0x000000010400780c */ /* 0x000fca0003f24070 */
[----:B------:R-:W-:Y:S08]  /*0370*/  BSSY.RECONVERGENT B0, `(.L_x_3) ;  /* 0x0000023000007945 */ /* 0x000ff00003800200 */
[----:B------:R-:W-:Y:S05]  /*0380*/  @P1 BRA `(.L_x_4) ;  /* 0x0000000000841947 */ /* 0x000fea0003800000 */
[----:B------:R-:W5:Y:S01]  /*0390*/  LDCU UR4, c[0x0][0x38c] ;  /* 0x00007180ff0477ac */ /* 0x000f620008000800 */
[----:B01234-:R-:W-:Y:S01]  /*03a0*/  LEA R7, R5, UR6, 0x4 ;  /* 0x0000000605077c11 */ /* 0x01ffe2000f8e20ff */
[----:B-----5:R-:W-:-:S09]  /*03b0*/  UISETP.GT.AND UP0, UPT, UR4, 0x1, UPT ;  /* 0x000000010400788c */ /* 0x020fd2000bf04270 */
[----:B------:R-:W-:Y:S05]  /*03c0*/  BRA.U UP0, `(.L_x_5) ;  /* 0x0000000100407547 */ /* 0x000fea000b800000 */
[----:B------:R-:W-:-:S04]  /*03d0*/  UISETP.LT.U32.AND UP0, UPT, UR4, 0x2, UPT ;  /* 0x000000020400788c */ /* 0x000fc8000bf01070 */
[----:B------:R-:W-:-:S04]  /*03e0*/  USEL UR4, UR4, 0x2, UP0 ;  /* 0x0000000204047887 */ /* 0x000fc80008000000 */
[----:B------:R-:W-:-:S12]  /*03f0*/  USHF.L.U32 UR4, UR4, 0x2, URZ ;  /* 0x0000000204047899 */ /* 0x000fd800080006ff */
[----:B------:R-:W0:Y:S02]  /*0400*/  LDCU UR4, c[0x2][UR4+0x18] ;  /* 0x00800300040477ac */ /* 0x000e240008000800 */
[----:B0-----:R-:W-:-:S10]  /*0410*/  USHF.R.S32.HI UR5, URZ, 0x1f, UR4 ;  /* 0x0000001fff057899 */ /* 0x001fd40008011404 */
.L_x_60:
[----:B------:R-:W-:Y:S05]  /*0420*/  BRXU UR4 -0x430                             (*"BRANCH_TARGETS .L_x_61,.L_x_62,.L_x_4"*) ;  /* 0xfffffff804f47958 */ /* 0x000fea000b83ffff */
.L_x_62:
[----:B------:R-:W-:Y:S04]  /*0430*/  LDS R8, [R7+-0xc] ;  /* 0xfffff40007087984 */ /* 0x000fe80000000800 */
[----:B------:R-:W0:Y:S02]  /*0440*/  LDS R9, [R7+-0x4] ;  /* 0xfffffc0007097984 */ /* 0x000e240000000800 */
[----:B0-----:R-:W-:-:S05]  /*0450*/  IMAD R8, R8, R9, RZ ;  /* 0x0000000908087224 */ /* 0x001fca00078e02ff */
[----:B------:R0:W-:Y:S01]  /*0460*/  STS [R7+-0x4], R8 ;  /* 0xfffffc0807007388 */ /* 0x0001e20000000800 */
[----:B------:R-:W-:Y:S05]  /*0470*/  BRA `(.L_x_4) ;  /* 0x0000000000487947 */ /* 0x000fea0003800000 */
.L_x_61:
[----:B------:R-:W-:Y:S04]  /*0480*/  LDS R9, [R7+-0xc] ;  /* 0xfffff40007097984 */ /* 0x000fe80000000800 */
[----:B------:R-:W0:Y:S02]  /*0490*/  LDS R8, [R7+-0x4] ;  /* 0xfffffc0007087984 */ /* 0x000e240000000800 */
[----:B0-----:R-:W-:-:S05]  /*04a0*/  IMAD.IADD R8, R8, 0x1, R9 ;  /* 0x0000000108087824 */ /* 0x001fca00078e0209 */
[----:B------:R0:W-:Y:S01]  /*04b0*/  STS [R7+-0x4], R8 ;  /* 0xfffffc0807007388 */ /* 0x0001e20000000800 */
[----:B------:R-:W-:Y:S05]  /*04c0*/  BRA `(.L_x_4) ;  /* 0x0000000000347947 */ /* 0x000fea0003800000 */
.L_x_5:
[----:B------:R-:W-:-:S09]  /*04d0*/  UISETP.NE.AND UP0, UPT, UR4, 0x3, UPT ;  /* 0x000000030400788c */ /* 0x000fd2000bf05270 */
[----:B------:R-:W-:Y:S05]  /*04e0*/  BRA.U !UP0, `(.L_x_6) ;  /* 0x00000001081c7547 */ /* 0x000fea000b800000 */
[----:B------:R-:W-:-:S09]  /*04f0*/  UISETP.NE.AND UP0, UPT, UR4, 0x2, UPT ;  /* 0x000000020400788c */ /* 0x000fd2000bf05270 */
[----:B------:R-:W-:Y:S05]  /*0500*/  BRA.U UP0, `(.L_x_4) ;  /* 0x0000000100247547 */ /* 0x000fea000b800000 */
[----:B------:R-:W-:Y:S04]  /*0510*/  LDS R8, [R7+-0x4] ;  /* 0xfffffc0007087984 */ /* 0x000fe80000000800 */
[----:B------:R-:W0:Y:S02]  /*0520*/  LDS R9, [R7+-0xc] ;  /* 0xfffff40007097984 */ /* 0x000e240000000800 */
[----:B0-----:R-:W-:-:S05]  /*0530*/  VIMNMX R8, PT, PT, R8, R9, !PT ;  /* 0x0000000908087248 */ /* 0x001fca0007fe0100 */
[----:B------:R0:W-:Y:S01]  /*0540*/  STS [R7+-0x4], R8 ;  /* 0xfffffc0807007388 */ /* 0x0001e20000000800 */
[----:B------:R-:W-:Y:S05]  /*0550*/  BRA `(.L_x_4) ;  /* 0x0000000000107947 */ /* 0x000fea0003800000 */
.L_x_6:
[----:B------:R-:W-:Y:S04]  /*0560*/  LDS R8, [R7+-0x4] ;  /* 0xfffffc0007087984 */ /* 0x000fe80000000800 */
[----:B------:R-:W0:Y:S02]  /*0570*/  LDS R9, [R7+-0xc] ;  /* 0xfffff40007097984 */ /* 0x000e240000000800 */
[----:B0-----:R-:W-:-:S05]  /*0580*/  VIMNMX R8, PT, PT, R8, R9, PT ;  /* 0x0000000908087248 */ /* 0x001fca0003fe0100 */
[----:B------:R0:W-:Y:S02]  /*0590*/  STS [R7+-0x4], R8 ;  /* 0xfffffc0807007388 */ /* 0x0001e40000000800 */
.L_x_4:
[----:B------:R-:W-:Y:S05]  /*05a0*/  BSYNC.RECONVERGENT B0 ;  /* 0x0000000000007941 */ /* 0x000fea0003800200 */
.L_x_3:
[----:B------:R-:W-:Y:S01]  /*05b0*/  BAR.SYNC.DEFER_BLOCKING 0x0 ;  /* 0x0000000000007b1d */ /* 0x000fe20000010000 */
[----:B------:R-:W-:-:S05]  /*05c0*/  ISETP.NE.AND P2, PT, R4, RZ, PT ;  /* 0x000000ff0400720c */ /* 0x000fca0003f45270 */
[----:B------:R-:W-:Y:S08]  /*05d0*/  BSSY.RECONVERGENT B0, `(.L_x_7) ;  /* 0x0000022000007945 */ /* 0x000ff00003800200 */
[----:B------:R-:W-:Y:S05]  /*05e0*/  @P2 BRA `(.L_x_8) ;  /* 0x0000000000802947 */ /* 0x000fea0003800000 */
[----:B------:R-:W5:Y:S02]  /*05f0*/  LDCU UR4, c[0x0][0x38c] ;  /* 0x00007180ff0477ac */ /* 0x000f640008000800 */
[----:B-----5:R-:W-:-:S09]  /*0600*/  UISETP.GT.AND UP0, UPT, UR4, 0x1, UPT ;  /* 0x000000010400788c */ /* 0x020fd2000bf04270 */
[----:B------:R-:W-:Y:S05]  /*0610*/  BRA.U UP0, `(.L_x_9) ;  /* 0x0000000100407547 */ /* 0x000fea000b800000 */
[----:B------:R-:W-:-:S04]  /*0620*/  UISETP.LT.U32.AND UP0, UPT, UR4, 0x2, UPT ;  /* 0x000000020400788c */ /* 0x000fc8000bf01070 */
[----:B------:R-:W-:-:S04]  /*0630*/  USEL UR4, UR4, 0x2, UP0 ;  /* 0x0000000204047887 */ /* 0x000fc80008000000 */
[----:B------:R-:W-:-:S12]  /*0640*/  USHF.L.U32 UR4, UR4, 0x2, URZ ;  /* 0x0000000204047899 */ /* 0x000fd800080006ff */
[----:B------:R-:W5:Y:S02]  /*0650*/  LDCU UR4, c[0x2][UR4+0x24] ;  /* 0x00800480040477ac */ /* 0x000f640008000800 */
[----:B-----5:R-:W-:-:S10]  /*0660*/  USHF.R.S32.HI UR5, URZ, 0x1f, UR4 ;  /* 0x0000001fff057899 */ /* 0x020fd40008011404 */
.L_x_64:
[----:B------:R-:W-:Y:S05]  /*0670*/  BRXU UR4 -0x680                             (*"BRANCH_TARGETS .L_x_65,.L_x_66,.L_x_8"*) ;  /* 0xfffffff804607958 */ /* 0x000fea000b83ffff */
.L_x_66:
[----:B01234-:R-:W-:Y:S04]  /*0680*/  LDS R7, [UR6+0xc] ;  /* 0x00000c06ff077984 */ /* 0x01ffe80008000800 */
[----:B------:R-:W0:Y:S02]  /*0690*/  LDS R8, [UR6+0x1c] ;  /* 0x00001c06ff087984 */ /* 0x000e240008000800 */
[----:B0-----:R-:W-:-:S05]  /*06a0*/  IMAD R7, R7, R8, RZ ;  /* 0x0000000807077224 */ /* 0x001fca00078e02ff */
[----:B------:R0:W-:Y:S01]  /*06b0*/  STS [UR6+0x1c], R7 ;  /* 0x00001c07ff007988 */ /* 0x0001e20008000806 */
[----:B------:R-:W-:Y:S05]  /*06c0*/  BRA `(.L_x_8) ;  /* 0x0000000000487947 */ /* 0x000fea0003800000 */
.L_x_65:
[----:B01234-:R-:W-:Y:S04]  /*06d0*/  LDS R7, [UR6+0xc] ;  /* 0x00000c06ff077984 */ /* 0x01ffe80008000800 */
[----:B------:R-:W0:Y:S02]  /*06e0*/  LDS R8, [UR6+0x1c] ;  /* 0x00001c06ff087984 */ /* 0x000e240008000800 */
[----:B0-----:R-:W-:-:S05]  /*06f0*/  IMAD.IADD R7, R7, 0x1, R8 ;  /* 0x0000000107077824 */ /* 0x001fca00078e0208 */
[----:B------:R0:W-:Y:S01]  /*0700*/  STS [UR6+0x1c], R7 ;  /* 0x00001c07ff007988 */ /* 0x0001e20008000806 */
[----:B------:R-:W-:Y:S05]  /*0710*/  BRA `(.L_x_8) ;  /* 0x0000000000347947 */ /* 0x000fea0003800000 */
.L_x_9:
[----:B------:R-:W-:-:S09]  /*0720*/  UISETP.NE.AND UP0, UPT, UR4, 0x3, UPT ;  /* 0x000000030400788c */ /* 0x000fd2000bf05270 */
[----:B------:R-:W-:Y:S05]  /*0730*/  BRA.U !UP0, `(.L_x_10) ;  /* 0x00000001081c7547 */ /* 0x000fea000b800000 */
[----:B------:R-:W-:-:S09]  /*0740*/  UISETP.NE.AND UP0, UPT, UR4, 0x2, UPT ;  /* 0x000000020400788c */ /* 0x000fd2000bf05270 */
[----:B------:R-:W-:Y:S05]  /*0750*/  BRA.U UP0, `(.L_x_8) ;  /* 0x0000000100247547 */ /* 0x000fea000b800000 */
[----:B01234-:R-:W-:Y:S04]  /*0760*/  LDS R8, [UR6+0x1c] ;  /* 0x00001c06ff087984 */ /* 0x01ffe80008000800 */
[----:B------:R-:W0:Y:S02]  /*0770*/  LDS R7, [UR6+0xc] ;  /* 0x00000c06ff077984 */ /* 0x000e240008000800 */
[----:B0-----:R-:W-:-:S05]  /*0780*/  VIMNMX R7, PT, PT, R7, R8, !PT ;  /* 0x0000000807077248 */ /* 0x001fca0007fe0100 */
[----:B------:R0:W-:Y:S01]  /*0790*/  STS [UR6+0x1c], R7 ;  /* 0x00001c07ff007988 */ /* 0x0001e20008000806 */
[----:B------:R-:W-:Y:S05]  /*07a0*/  BRA `(.L_x_8) ;  /* 0x0000000000107947 */ /* 0x000fea0003800000 */
.L_x_10:
[----:B01234-:R-:W-:Y:S04]  /*07b0*/  LDS R8, [UR6+0x1c] ;  /* 0x00001c06ff087984 */ /* 0x01ffe80008000800 */
[----:B------:R-:W0:Y:S02]  /*07c0*/  LDS R7, [UR6+0xc] ;  /* 0x00000c06ff077984 */ /* 0x000e240008000800 */
[----:B0-----:R-:W-:-:S05]  /*07d0*/  VIMNMX R7, PT, PT, R7, R8, PT ;  /* 0x0000000807077248 */ /* 0x001fca0003fe0100 */
[----:B------:R0:W-:Y:S02]  /*07e0*/  STS [UR6+0x1c], R7 ;  /* 0x00001c07ff007988 */ /* 0x0001e40008000806 */
.L_x_8:
[----:B------:R-:W-:Y:S05]  /*07f0*/  BSYNC.RECONVERGENT B0 ;  /* 0x0000000000007941 */ /* 0x000fea0003800200 */
.L_x_7:
[----:B------:R-:W-:Y:S01]  /*0800*/  UIADD3 UR4, UPT, UPT, UR7, -0x1, URZ ;  /* 0xffffffff07047890 */ /* 0x000fe2000fffe0ff */
[----:B------:R-:W-:Y:S05]  /*0810*/  BAR.SYNC.DEFER_BLOCKING 0x0 ;  /* 0x0000000000007b1d */ /* 0x000fea0000010000 */
[----:B------:R-:W-:Y:S01]  /*0820*/  ISETP.NE.AND P3, PT, R6, UR4, PT ;  /* 0x0000000406007c0c */ /* 0x000fe2000bf65270 */
[----:B------:R-:W-:-:S12]  /*0830*/  BSSY.RECONVERGENT B0, `(.L_x_11) ;  /* 0x000001d000007945 */ /* 0x000fd80003800200 */
[----:B------:R-:W-:Y:S05]  /*0840*/  @P3 BRA `(.L_x_12) ;  /* 0x0000000000383947 */ /* 0x000fea0003800000 */
[----:B------:R-:W5:Y:S01]  /*0850*/  LDCU UR5, c[0x0][0x38c] ;  /* 0x00007180ff0577ac */ /* 0x000f620008000800 */
[----:B------:R-:W0:Y:S01]  /*0860*/  LDCU UR4, c[0x0][0x38c] ;  /* 0x00007180ff0477ac */ /* 0x000e220008000800 */
[----:B-----5:R-:W-:Y:S02]  /*0870*/  IMAD.U32 R6, RZ, RZ, UR5 ;  /* 0x00000005ff067e24 */ /* 0x020fe4000f8e00ff */
[----:B01234-:R-:W-:-:S03]  /*0880*/  IMAD.U32 R7, RZ, RZ, UR4 ;  /* 0x00000004ff077e24 */ /* 0x01ffc6000f8e00ff */
[----:B------:R-:W-:-:S13]  /*0890*/  ISETP.NE.AND P4, PT, R6, 0x1, PT ;  /* 0x000000010600780c */ /* 0x000fda0003f85270 */
[----:B------:R-:W-:Y:S05]  /*08a0*/  @!P4 BRA `(.L_x_13) ;  /* 0x000000000018c947 */ /* 0x000fea0003800000 */
[----:B------:R-:W-:-:S13]  /*08b0*/  ISETP.NE.AND P4, PT, R6, 0x3, PT ;  /* 0x000000030600780c */ /* 0x000fda0003f85270 */
[----:B------:R-:W-:Y:S05]  /*08c0*/  @!P4 BRA `(.L_x_14) ;  /* 0x00000000000cc947 */ /* 0x000fea0003800000 */
[----:B------:R-:W-:-:S04]  /*08d0*/  ISETP.NE.AND P4, PT, R6, 0x2, PT ;  /* 0x000000020600780c */ /* 0x000fc80003f85270 */
[----:B------:R-:W-:Y:S01]  /*08e0*/  SEL R7, RZ, 0x80000000, P4 ;  /* 0x80000000ff077807 */ /* 0x000fe20002000000 */
[----:B------:R-:W-:Y:S08]  /*08f0*/  BRA `(.L_x_13) ;  /* 0x0000000000047947 */ /* 0x000ff00003800000 */
.L_x_14:
[----:B------:R-:W-:-:S07]  /*0900*/  IMAD.MOV.U32 R7, RZ, RZ, 0x7fffffff ;  /* 0x7fffffffff077424 */ /* 0x000fce00078e00ff */
.L_x_13:
[----:B------:R0:W-:Y:S01]  /*0910*/  STS [R0], R7 ;  /* 0x0000000700007388 */ /* 0x0001e20000000800 */
[----:B------:R-:W-:Y:S05]  /*0920*/  BRA `(.L_x_15) ;  /* 0x0000000000347947 */ /* 0x000fea0003800000 */
.L_x_12:
        /* <DEDUP_REMOVED lines=11> */
.L_x_17:
[----:B------:R-:W-:-:S07]  /*09e0*/  IMAD.MOV.U32 R7, RZ, RZ, 0x7fffffff ;  /* 0x7fffffffff077424 */ /* 0x000fce00078e00ff */
.L_x_16:
[----:B------:R1:W-:Y:S02]  /*09f0*/  STS [UR6+0x1c], R7 ;  /* 0x00001c07ff007988 */ /* 0x0003e40008000806 */
.L_x_15:
[----:B------:R-:W-:Y:S05]  /*0a00*/  BSYNC.RECONVERGENT B0 ;  /* 0x0000000000007941 */ /* 0x000fea0003800200 */
.L_x_11:
[----:B------:R-:W-:Y:S04]  /*0a10*/  BSSY.RECONVERGENT B0, `(.L_x_18) ;  /* 0x000001d000007945 */ /* 0x000fe80003800200 */
[----:B------:R-:W-:Y:S05]  /*0a20*/  @P2 BRA `(.L_x_19) ;  /* 0x00000000006c2947 */ /* 0x000fea0003800000 */
[----:B------:R-:W2:Y:S01]  /*0a30*/  LDS R10, [UR6+0x1c] ;  /* 0x00001c06ff0a7984 */ /* 0x000ea20008000800 */
[----:B------:R-:W-:-:S03]  /*0a40*/  ISETP.GT.AND P2, PT, R6, 0x1, PT ;  /* 0x000000010600780c */ /* 0x000fc60003f44270 */
[----:B01----:R-:W0:Y:S04]  /*0a50*/  LDS R7, [UR6+0xc] ;  /* 0x00000c06ff077984 */ /* 0x003e280008000800 */
[----:B--2---:R1:W-:Y:S06]  /*0a60*/  STS [UR6+0xc], R10 ;  /* 0x00000c0aff007988 */ /* 0x0043ec0008000806 */
[----:B------:R-:W-:Y:S05]  /*0a70*/  @P2 BRA `(.L_x_20) ;  /* 0x00000000002c2947 */ /* 0x000fea0003800000 */
[----:B------:R-:W-:-:S05]  /*0a80*/  VIMNMX.U32 R8, PT, PT, R6, 0x2, PT ;  /* 0x0000000206087848 */ /* 0x000fca0003fe0000 */
[----:B------:R-:W-:-:S04]  /*0a90*/  IMAD.SHL.U32 R11, R8, 0x4, RZ ;  /* 0x00000004080b7824 */ /* 0x000fc800078e00ff */
[----:B------:R-:W2:Y:S02]  /*0aa0*/  LDC R8, c[0x2][R11+0x30] ;  /* 0x00800c000b087b82 */ /* 0x000ea40000000800 */
[----:B--2---:R-:W-:-:S04]  /*0ab0*/  SHF.R.S32.HI R9, RZ, 0x1f, R8 ;  /* 0x0000001fff097819 */ /* 0x004fc80000011408 */
.L_x_68:
[----:B------:R-:W-:Y:S05]  /*0ac0*/  BRX R8 -0xad0                               (*"BRANCH_TARGETS .L_x_69,.L_x_70,.L_x_19"*) ;  /* 0xfffffff4084c7949 */ /* 0x000fea000383ffff */
.L_x_70:
[----:B0-----:R-:W-:-:S05]  /*0ad0*/  IMAD R7, R7, R10, RZ ;  /* 0x0000000a07077224 */ /* 0x001fca00078e02ff */
[----:B------:R0:W-:Y:S01]  /*0ae0*/  STS [UR6+0x1c], R7 ;  /* 0x00001c07ff007988 */ /* 0x0001e20008000806 */
[----:B------:R-:W-:Y:S05]  /*0af0*/  BRA `(.L_x_19) ;  /* 0x0000000000387947 */ /* 0x000fea0003800000 */
.L_x_69:
[----:B0-----:R-:W-:-:S05]  /*0b00*/  IMAD.IADD R7, R7, 0x1, R10 ;  /* 0x0000000107077824 */ /* 0x001fca00078e020a */
[----:B------:R4:W-:Y:S01]  /*0b10*/  STS [UR6+0x1c], R7 ;  /* 0x00001c07ff007988 */ /* 0x0009e20008000806 */
[----:B------:R-:W-:Y:S05]  /*0b20*/  BRA `(.L_x_19) ;  /* 0x00000000002c7947 */ /* 0x000fea0003800000 */
.L_x_20:
[----:B------:R-:W-:-:S05]  /*0b30*/  IMAD.MOV.U32 R9, RZ, RZ, -0x2 ;  /* 0xfffffffeff097424 */ /* 0x000fca00078e00ff */
[----:B------:R-:W-:-:S05]  /*0b40*/  VIADDMNMX.U32 R9, R6, R9, 0x2, PT ;  /* 0x0000000206097446 */ /* 0x000fca0003800009 */
[----:B------:R-:W-:-:S04]  /*0b50*/  IMAD.SHL.U32 R11, R9, 0x4, RZ ;  /* 0x00000004090b7824 */ /* 0x000fc800078e00ff */
[----:B------:R-:W2:Y:S02]  /*0b60*/  LDC R8, c[0x2][R11+0x3c] ;  /* 0x00800f000b087b82 */ /* 0x000ea40000000800 */
[----:B--2---:R-:W-:-:S04]  /*0b70*/  SHF.R.S32.HI R9, RZ, 0x1f, R8 ;  /* 0x0000001fff097819 */ /* 0x004fc80000011408 */
.L_x_72:
[----:B------:R-:W-:Y:S05]  /*0b80*/  BRX R8 -0xb90                               (*"BRANCH_TARGETS .L_x_73,.L_x_74,.L_x_19"*) ;  /* 0xfffffff4081c7949 */ /* 0x000fea000383ffff */
.L_x_74:
[----:B0-----:R-:W-:-:S05]  /*0b90*/  VIMNMX R7, PT, PT, R7, R10, PT ;  /* 0x0000000a07077248 */ /* 0x001fca0003fe0100 */
[----:B------:R2:W-:Y:S01]  /*0ba0*/  STS [UR6+0x1c], R7 ;  /* 0x00001c07ff007988 */ /* 0x0005e20008000806 */
[----:B------:R-:W-:Y:S05]  /*0bb0*/  BRA `(.L_x_19) ;  /* 0x0000000000087947 */ /* 0x000fea0003800000 */
.L_x_73:
[----:B0-----:R-:W-:-:S05]  /*0bc0*/  VIMNMX R7, PT, PT, R7, R10, !PT ;  /* 0x0000000a07077248 */ /* 0x001fca0007fe0100 */
[----:B------:R3:W-:Y:S02]  /*0bd0*/  STS [UR6+0x1c], R7 ;  /* 0x00001c07ff007988 */ /* 0x0007e40008000806 */
.L_x_19:
[----:B------:R-:W-:Y:S05]  /*0be0*/  BSYNC.RECONVERGENT B0 ;  /* 0x0000000000007941 */ /* 0x000fea0003800200 */
.L_x_18:
[----:B------:R-:W-:Y:S06]  /*0bf0*/  BAR.SYNC.DEFER_BLOCKING 0x0 ;  /* 0x0000000000007b1d */ /* 0x000fec0000010000 */
[----:B------:R-:W-:Y:S04]  /*0c00*/  BSSY.RECONVERGENT B0, `(.L_x_21) ;  /* 0x000001d000007945 */ /* 0x000fe80003800200 */
[----:B------:R-:W-:Y:S05]  /*0c10*/  @P1 BRA `(.L_x_22) ;  /* 0x00000000006c1947 */ /* 0x000fea0003800000 */
[----:B------:R-:W-:Y:S02]  /*0c20*/  LEA R8, R4, UR6, 0x4 ;  /* 0x0000000604087c11 */ /* 0x000fe4000f8e20ff */
[----:B------:R-:W-:Y:S02]  /*0c30*/  ISETP.GT.AND P1, PT, R6, 0x1, PT ;  /* 0x000000010600780c */ /* 0x000fe40003f24270 */
[----:B------:R-:W-:Y:S01]  /*0c40*/  LEA R12, R5, UR6, 0x4 ;  /* 0x00000006050c7c11 */ /* 0x000fe2000f8e20ff */
[----:B-1----:R-:W1:Y:S04]  /*0c50*/  LDS R10, [R8+0xc] ;  /* 0x00000c00080a7984 */ /* 0x002e680000000800 */
[----:B0-234-:R0:W2:Y:S04]  /*0c60*/  LDS R7, [R8+0x4] ;  /* 0x0000040008077984 */ /* 0x01d0a80000000800 */
[----:B-1----:R0:W-:Y:S02]  /*0c70*/  STS [R8+0x4], R10 ;  /* 0x0000040a08007388 */ /* 0x0021e40000000800 */
[----:B------:R-:W-:Y:S05]  /*0c80*/  @P1 BRA `(.L_x_23) ;  /* 0x00000000002c1947 */ /* 0x000fea0003800000 */
[----:B0-----:R-:W-:-:S05]  /*0c90*/  VIMNMX.U32 R8, PT, PT, R6, 0x2, PT ;  /* 0x0000000206087848 */ /* 0x001fca0003fe0000 */
[----:B------:R-:W-:-:S04]  /*0ca0*/  IMAD.SHL.U32 R11, R8, 0x4, RZ ;  /* 0x00000004080b7824 */ /* 0x000fc800078e00ff */
[----:B------:R-:W0:Y:S02]  /*0cb0*/  LDC R8, c[0x2][R11+0x48] ;  /* 0x008012000b087b82 */ /* 0x000e240000000800 */
[----:B0-----:R-:W-:-:S04]  /*0cc0*/  SHF.R.S32.HI R9, RZ, 0x1f, R8 ;  /* 0x0000001fff097819 */ /* 0x001fc80000011408 */
.L_x_76:
[----:B------:R-:W-:Y:S05]  /*0cd0*/  BRX R8 -0xce0                               (*"BRANCH_TARGETS .L_x_77,.L_x_78,.L_x_22"*) ;  /* 0xfffffff008c87949 */ /* 0x000fea000383ffff */
.L_x_78:
[----:B--2---:R-:W-:-:S05]  /*0ce0*/  IMAD R7, R7, R10, RZ ;  /* 0x0000000a07077224 */ /* 0x004fca00078e02ff */
[----:B------:R0:W-:Y:S01]  /*0cf0*/  STS [R12+-0x4], R7 ;  /* 0xfffffc070c007388 */ /* 0x0001e20000000800 */
[----:B------:R-:W-:Y:S05]  /*0d00*/  BRA `(.L_x_22) ;  /* 0x0000000000307947 */ /* 0x000fea0003800000 */
.L_x_77:
[----:B--2---:R-:W-:-:S05]  /*0d10*/  IMAD.IADD R7, R7, 0x1, R10 ;  /* 0x0000000107077824 */ /* 0x004fca00078e020a */
[----:B------:R0:W-:Y:S01]  /*0d20*/  STS [R12+-0x4], R7 ;  /* 0xfffffc070c007388 */ /* 0x0001e20000000800 */
[----:B------:R-:W-:Y:S05]  /*0d30*/  BRA `(.L_x_22) ;  /* 0x0000000000247947 */ /* 0x000fea0003800000 */
.L_x_23:
[----:B------:R-:W-:-:S13]  /*0d40*/  ISETP.NE.AND P1, PT, R6, 0x3, PT ;  /* 0x000000030600780c */ /* 0x000fda0003f25270 */
[----:B------:R-:W-:Y:S05]  /*0d50*/  @!P1 BRA `(.L_x_24) ;  /* 0x0000000000149947 */ /* 0x000fea0003800000 */
[----:B------:R-:W-:-:S13]  /*0d60*/  ISETP.NE.AND P1, PT, R6, 0x2, PT ;  /* 0x000000020600780c */ /* 0x000fda0003f25270 */
[----:B------:R-:W-:Y:S05]  /*0d70*/  @P1 BRA `(.L_x_22) ;  /* 0x0000000000141947 */ /* 0x000fea0003800000 */
[----:B--2---:R-:W-:-:S05]  /*0d80*/  VIMNMX R7, PT, PT, R7, R10, !PT ;  /* 0x0000000a07077248 */ /* 0x004fca0007fe0100 */
[----:B------:R1:W-:Y:S01]  /*0d90*/  STS [R12+-0x4], R7 ;  /* 0xfffffc070c007388 */ /* 0x0003e20000000800 */
[----:B------:R-:W-:Y:S05]  /*0da0*/  BRA `(.L_x_22) ;  /* 0x0000000000087947 */ /* 0x000fea0003800000 */
.L_x_24:
[----:B--2---:R-:W-:-:S05]  /*0db0*/  VIMNMX R7, PT, PT, R7, R10, PT ;  /* 0x0000000a07077248 */ /* 0x004fca0003fe0100 */
[----:B------:R1:W-:Y:S02]  /*0dc0*/  STS [R12+-0x4], R7 ;  /* 0xfffffc070c007388 */ /* 0x0003e40000000800 */
.L_x_22:
[----:B------:R-:W-:Y:S05]  /*0dd0*/  BSYNC.RECONVERGENT B0 ;  /* 0x0000000000007941 */ /* 0x000fea0003800200 */
.L_x_21:
[----:B------:R-:W-:Y:S06]  /*0de0*/  BAR.SYNC.DEFER_BLOCKING 0x0 ;  /* 0x0000000000007b1d */ /* 0x000fec0000010000 */
[----:B------:R-:W-:Y:S04]  /*0df0*/  BSSY.RECONVERGENT B0, `(.L_x_25) ;  /* 0x000001c000007945 */ /* 0x000fe80003800200 */
[----:B------:R-:W-:Y:S05]  /*0e00*/  @P0 BRA `(.L_x_26) ;  /* 0x0000000000680947 */ /* 0x000fea0003800000 */
[----:B0-----:R-:W-:Y:S02]  /*0e10*/  LEA R8, R4, UR6, 0x3 ;  /* 0x0000000604087c11 */ /* 0x001fe4000f8e18ff */
[----:B------:R-:W-:Y:S02]  /*0e20*/  ISETP.GT.AND P0, PT, R6, 0x1, PT ;  /* 0x000000010600780c */ /* 0x000fe40003f04270 */
[----:B------:R-:W-:Y:S01]  /*0e30*/  LEA R5, R5, UR6, 0x3 ;  /* 0x0000000605057c11 */ /* 0x000fe2000f8e18ff */
[----:B-1----:R-:W0:Y:S04]  /*0e40*/  LDS.64 R10, [R8] ;  /* 0x00000000080a7984 */ /* 0x002e280000000a00 */
[----:B0-----:R0:W-:Y:S06]  /*0e50*/  STS [R8], R11 ;  /* 0x0000000b08007388 */ /* 0x0011ec0000000800 */
[----:B------:R-:W-:Y:S05]  /*0e60*/  @P0 BRA `(.L_x_27) ;  /* 0x00000000002c0947 */ /* 0x000fea0003800000 */
[----:B--234-:R-:W-:-:S05]  /*0e70*/  VIMNMX.U32 R7, PT, PT, R6, 0x2, PT ;  /* 0x0000000206077848 */ /* 0x01cfca0003fe0000 */
[----:B------:R-:W-:-:S04]  /*0e80*/  IMAD.SHL.U32 R7, R7, 0x4, RZ ;  /* 0x0000000407077824 */ /* 0x000fc800078e00ff */
[----:B0-----:R-:W0:Y:S02]  /*0e90*/  LDC R8, c[0x2][R7+0x54] ;  /* 0x0080150007087b82 */ /* 0x001e240000000800 */
[----:B0-----:R-:W-:-:S04]  /*0ea0*/  SHF.R.S32.HI R9, RZ, 0x1f, R8 ;  /* 0x0000001fff097819 */ /* 0x001fc80000011408 */
.L_x_80:
[----:B------:R-:W-:Y:S05]  /*0eb0*/  BRX R8 -0xec0                               (*"BRANCH_TARGETS .L_x_81,.L_x_82,.L_x_26"*) ;  /* 0xfffffff008507949 */ /* 0x000fea000383ffff */
.L_x_82:
[----:B------:R-:W-:-:S05]  /*0ec0*/  IMAD R10, R10, R11, RZ ;  /* 0x0000000b0a0a7224 */ /* 0x000fca00078e02ff */
[----:B------:R0:W-:Y:S01]  /*0ed0*/  STS [R5+-0x4], R10 ;  /* 0xfffffc0a05007388 */ /* 0x0001e20000000800 */
[----:B------:R-:W-:Y:S05]  /*0ee0*/  BRA `(.L_x_26) ;  /* 0x0000000000307947 */ /* 0x000fea0003800000 */
.L_x_81:
[----:B------:R-:W-:-:S05]  /*0ef0*/  IMAD.IADD R10, R10, 0x1, R11 ;  /* 0x000000010a0a7824 */ /* 0x000fca00078e020b */
[----:B------:R0:W-:Y:S01]  /*0f00*/  STS [R5+-0x4], R10 ;  /* 0xfffffc0a05007388 */ /* 0x0001e20000000800 */
[----:B------:R-:W-:Y:S05]  /*0f10*/  BRA `(.L_x_26) ;  /* 0x0000000000247947 */ /* 0x000fea0003800000 */
.L_x_27:
[----:B------:R-:W-:-:S13]  /*0f20*/  ISETP.NE.AND P0, PT, R6, 0x3, PT ;  /* 0x000000030600780c */ /* 0x000fda0003f05270 */
[----:B------:R-:W-:Y:S05]  /*0f30*/  @!P0 BRA `(.L_x_28) ;  /* 0x0000000000148947 */ /* 0x000fea0003800000 */
[----:B------:R-:W-:-:S13]  /*0f40*/  ISETP.NE.AND P0, PT, R6, 0x2, PT ;  /* 0x000000020600780c */ /* 0x000fda0003f05270 */
[----:B------:R-:W-:Y:S05]  /*0f50*/  @P0 BRA `(.L_x_26) ;  /* 0x0000000000140947 */ /* 0x000fea0003800000 */
[----:B------:R-:W-:-:S05]  /*0f60*/  VIMNMX R10, PT, PT, R10, R11, !PT ;  /* 0x0000000b0a0a7248 */ /* 0x000fca0007fe0100 */
[----:B------:R1:W-:Y:S01]  /*0f70*/  STS [R5+-0x4], R10 ;  /* 0xfffffc0a05007388 */ /* 0x0003e20000000800 */
[----:B------:R-:W-:Y:S05]  /*0f80*/  BRA `(.L_x_26) ;  /* 0x0000000000087947 */ /* 0x000fea0003800000 */
.L_x_28:
[----:B------:R-:W-:-:S05]  /*0f90*/  VIMNMX R10, PT, PT, R10, R11, PT ;  /* 0x0000000b0a0a7248 */ /* 0x000fca0003fe0100 */
[----:B------:R1:W-:Y:S02]  /*0fa0*/  STS [R5+-0x4], R10 ;  /* 0xfffffc0a05007388 */ /* 0x0003e40000000800 */
.L_x_26:
[----:B------:R-:W-:Y:S05]  /*0fb0*/  BSYNC.RECONVERGENT B0 ;  /* 0x0000000000007941 */ /* 0x000fea0003800200 */
.L_x_25:
[----:B------:R-:W-:Y:S06]  /*0fc0*/  BAR.SYNC.DEFER_BLOCKING 0x0 ;  /* 0x0000000000007b1d */ /* 0x000fec0000010000 */
[----:B------:R-:W-:Y:S04]  /*0fd0*/  BSSY.RECONVERGENT B0, `(.L_x_29) ;  /* 0x0000048000007945 */ /* 0x000fe80003800200 */
[----:B------:R-:W-:Y:S05]  /*0fe0*/  @P3 BRA `(.L_x_30) ;  /* 0x0000000000843947 */ /* 0x000fea0003800000 */
[----:B------:R-:W-:-:S13]  /*0ff0*/  ISETP.GT.AND P0, PT, R6, 0x1, PT ;  /* 0x000000010600780c */ /* 0x000fda0003f04270 */
[----:B------:R-:W-:Y:S05]  /*1000*/  @P0 BRA `(.L_x_31) ;  /* 0x00000000003c0947 */ /* 0x000fea0003800000 */
[----:B------:R-:W-:-:S05]  /*1010*/  VIMNMX.U32 R6, PT, PT, R6, 0x2, PT ;  /* 0x0000000206067848 */ /* 0x000fca0003fe0000 */
[----:B------:R-:W-:-:S04]  /*1020*/  IMAD.SHL.U32 R6, R6, 0x4, RZ ;  /* 0x0000000406067824 */ /* 0x000fc800078e00ff */
[----:B------:R-:W0:Y:S02]  /*1030*/  LDC R4, c[0x2][R6+0x60] ;  /* 0x0080180006047b82 */ /* 0x000e240000000800 */
[----:B01----:R-:W-:-:S04]  /*1040*/  SHF.R.S32.HI R5, RZ, 0x1f, R4 ;  /* 0x0000001fff057819 */ /* 0x003fc80000011404 */
.L_x_84:
[----:B------:R-:W-:Y:S05]  /*1050*/  BRX R4 -0x1060                              (*"BRANCH_TARGETS .L_x_85,.L_x_86,.L_x_87"*) ;  /* 0xffffffec04e87949 */ /* 0x000fea000383ffff */
.L_x_86:
[----:B------:R-:W5:Y:S04]  /*1060*/  LDG.E R5, desc[UR8][R2.64] ;  /* 0x0000000802057981 */ /* 0x000f68000c1e1900 */
[----:B------:R-:W5:Y:S02]  /*1070*/  LDS R0, [R0] ;  /* 0x0000000000007984 */ /* 0x000f640000000800 */
[----:B-----5:R-:W-:-:S05]  /*1080*/  IMAD R5, R0, R5, RZ ;  /* 0x0000000500057224 */ /* 0x020fca00078e02ff */
[----:B------:R-:W-:Y:S01]  /*1090*/  STG.E desc[UR8][R2.64], R5 ;  /* 0x0000000502007986 */ /* 0x000fe2000c101908 */
[----:B------:R-:W-:Y:S05]  /*10a0*/  EXIT ;  /* 0x000000000000794d */ /* 0x000fea0003800000 */
.L_x_85:
[----:B------:R-:W5:Y:S04]  /*10b0*/  LDG.E R5, desc[UR8][R2.64] ;  /* 0x0000000802057981 */ /* 0x000f68000c1e1900 */
[----:B------:R-:W5:Y:S02]  /*10c0*/  LDS R0, [R0] ;  /* 0x0000000000007984 */ /* 0x000f640000000800 */
[----:B-----5:R-:W-:-:S05]  /*10d0*/  IMAD.IADD R5, R0, 0x1, R5 ;  /* 0x0000000100057824 */ /* 0x020fca00078e0205 */
[----:B------:R-:W-:Y:S01]  /*10e0*/  STG.E desc[UR8][R2.64], R5 ;  /* 0x0000000502007986 */ /* 0x000fe2000c101908 */
[----:B------:R-:W-:Y:S05]  /*10f0*/  EXIT ;  /* 0x000000000000794d */ /* 0x000fea0003800000 */
.L_x_31:
[----:B01----:R-:W-:-:S05]  /*1100*/  IMAD.MOV.U32 R5, RZ, RZ, -0x2 ;  /* 0xfffffffeff057424 */ /* 0x003fca00078e00ff */
[----:B------:R-:W-:-:S05]  /*1110*/  VIADDMNMX.U32 R5, R6, R5, 0x2, PT ;  /* 0x0000000206057446 */ /* 0x000fca0003800005 */
[----:B------:R-:W-:-:S04]  /*1120*/  IMAD.SHL.U32 R6, R5, 0x4, RZ ;  /* 0x0000000405067824 */ /* 0x000fc800078e00ff */
[----:B------:R-:W0:Y:S02]  /*1130*/  LDC R4, c[0x2][R6+0x6c] ;  /* 0x00801b0006047b82 */ /* 0x000e240000000800 */
[----:B0-----:R-:W-:-:S04]  /*1140*/  SHF.R.S32.HI R5, RZ, 0x1f, R4 ;  /* 0x0000001fff057819 */ /* 0x001fc80000011404 */
.L_x_88:
[----:B------:R-:W-:Y:S05]  /*1150*/  BRX R4 -0x1160                              (*"BRANCH_TARGETS .L_x_89,.L_x_90,.L_x_87"*) ;  /* 0xffffffec04a87949 */ /* 0x000fea000383ffff */
.L_x_90:
[----:B------:R-:W5:Y:S04]  /*1160*/  LDG.E R5, desc[UR8][R2.64] ;  /* 0x0000000802057981 */ /* 0x000f68000c1e1900 */
[----:B------:R-:W5:Y:S02]  /*1170*/  LDS R0, [R0] ;  /* 0x0000000000007984 */ /* 0x000f640000000800 */
[----:B-----5:R-:W-:-:S05]  /*1180*/  VIMNMX R5, PT, PT, R0, R5, PT ;  /* 0x0000000500057248 */ /* 0x020fca0003fe0100 */
[----:B------:R-:W-:Y:S01]  /*1190*/  STG.E desc[UR8][R2.64], R5 ;  /* 0x0000000502007986 */ /* 0x000fe2000c101908 */
[----:B------:R-:W-:Y:S05]  /*11a0*/  EXIT ;  /* 0x000000000000794d */ /* 0x000fea0003800000 */
.L_x_89:
[----:B------:R-:W5:Y:S04]  /*11b0*/  LDG.E R5, desc[UR8][R2.64] ;  /* 0x0000000802057981 */ /* 0x000f68000c1e1900 */
[----:B------:R-:W5:Y:S02]  /*11c0*/  LDS R0, [R0] ;  /* 0x0000000000007984 */ /* 0x000f640000000800 */
[----:B-----5:R-:W-:-:S05]  /*11d0*/  VIMNMX R5, PT, PT, R0, R5, !PT ;  /* 0x0000000500057248 */ /* 0x020fca0007fe0100 */
[----:B------:R-:W-:Y:S01]  /*11e0*/  STG.E desc[UR8][R2.64], R5 ;  /* 0x0000000502007986 */ /* 0x000fe2000c101908 */
[----:B------:R-:W-:Y:S05]  /*11f0*/  EXIT ;  /* 0x000000000000794d */ /* 0x000fea0003800000 */
.L_x_30:
[----:B------:R-:W-:-:S13]  /*1200*/  ISETP.NE.AND P0, PT, R4, 0x7, PT ;  /* 0x000000070400780c */ /* 0x000fda0003f05270 */
[----:B------:R-:W-:Y:S05]  /*1210*/  @P0 BRA `(.L_x_32) ;  /* 0x0000000000840947 */ /* 0x000fea0003800000 */
[----:B------:R-:W-:-:S13]  /*1220*/  ISETP.GT.AND P0, PT, R6, 0x1, PT ;  /* 0x000000010600780c */ /* 0x000fda0003f04270 */
[----:B------:R-:W-:Y:S05]  /*1230*/  @P0 BRA `(.L_x_33) ;  /* 0x00000000003c0947 */ /* 0x000fea0003800000 */
[----:B------:R-:W-:-:S05]  /*1240*/  VIMNMX.U32 R6, PT, PT, R6, 0x2, PT ;  /* 0x0000000206067848 */ /* 0x000fca0003fe0000 */
[----:B------:R-:W-:-:S04]  /*1250*/  IMAD.SHL.U32 R6, R6, 0x4, RZ ;  /* 0x0000000406067824 */ /* 0x000fc800078e00ff */
[----:B------:R-:W0:Y:S02]  /*1260*/  LDC R4, c[0x2][R6+0x78] ;  /* 0x00801e0006047b82 */ /* 0x000e240000000800 */
[----:B01----:R-:W-:-:S04]  /*1270*/  SHF.R.S32.HI R5, RZ, 0x1f, R4 ;  /* 0x0000001fff057819 */ /* 0x003fc80000011404 */
.L_x_92:
[----:B------:R-:W-:Y:S05]  /*1280*/  BRX R4 -0x1290                              (*"BRANCH_TARGETS .L_x_93,.L_x_94,.L_x_87"*) ;  /* 0xffffffec045c7949 */ /* 0x000fea000383ffff */
.L_x_94:
[----:B------:R-:W5:Y:S04]  /*1290*/  LDG.E R5, desc[UR8][R2.64] ;  /* 0x0000000802057981 */ /* 0x000f68000c1e1900 */
[----:B------:R-:W5:Y:S02]  /*12a0*/  LDS R0, [UR6+0x1c] ;  /* 0x00001c06ff007984 */ /* 0x000f640008000800 */
[----:B-----5:R-:W-:-:S05]  /*12b0*/  IMAD R5, R0, R5, RZ ;  /* 0x0000000500057224 */ /* 0x020fca00078e02ff */
[----:B------:R-:W-:Y:S01]  /*12c0*/  STG.E desc[UR8][R2.64], R5 ;  /* 0x0000000502007986 */ /* 0x000fe2000c101908 */
[----:B------:R-:W-:Y:S05]  /*12d0*/  EXIT ;  /* 0x000000000000794d */ /* 0x000fea0003800000 */
.L_x_93:
[----:B------:R-:W5:Y:S04]  /*12e0*/  LDG.E R5, desc[UR8][R2.64] ;  /* 0x0000000802057981 */ /* 0x000f68000c1e1900 */
[----:B------:R-:W5:Y:S02]  /*12f0*/  LDS R0, [UR6+0x1c] ;  /* 0x00001c06ff007984 */ /* 0x000f640008000800 */
[----:B-----5:R-:W-:-:S05]  /*1300*/  IMAD.IADD R5, R0, 0x1, R5 ;  /* 0x0000000100057824 */ /* 0x020fca00078e0205 */
[----:B------:R-:W-:Y:S01]  /*1310*/  STG.E desc[UR8][R2.64], R5 ;  /* 0x0000000502007986 */ /* 0x000fe2000c101908 */
[----:B------:R-:W-:Y:S05]  /*1320*/  EXIT ;  /* 0x000000000000794d */ /* 0x000fea0003800000 */
.L_x_33:
[----:B01----:R-:W-:-:S05]  /*1330*/  IMAD.MOV.U32 R5, RZ, RZ, -0x2 ;  /* 0xfffffffeff057424 */ /* 0x003fca00078e00ff */
[----:B------:R-:W-:-:S05]  /*1340*/  VIADDMNMX.U32 R5, R6, R5, 0x2, PT ;  /* 0x0000000206057446 */ /* 0x000fca0003800005 */
[----:B------:R-:W-:-:S04]  /*1350*/  IMAD.SHL.U32 R0, R5, 0x4, RZ ;  /* 0x0000000405007824 */ /* 0x000fc800078e00ff */
[----:B------:R-:W0:Y:S02]  /*1360*/  LDC R4, c[0x2][R0+0x84] ;  /* 0x0080210000047b82 */ /* 0x000e240000000800 */
[----:B0-----:R-:W-:-:S04]  /*1370*/  SHF.R.S32.HI R5, RZ, 0x1f, R4 ;  /* 0x0000001fff057819 */ /* 0x001fc80000011404 */
.L_x_96:
[----:B------:R-:W-:Y:S05]  /*1380*/  BRX R4 -0x1390                              (*"BRANCH_TARGETS .L_x_97,.L_x_98,.L_x_87"*) ;  /* 0xffffffec041c7949 */ /* 0x000fea000383ffff */
.L_x_98:
[----:B------:R-:W5:Y:S04]  /*1390*/  LDG.E R5, desc[UR8][R2.64] ;  /* 0x0000000802057981 */ /* 0x000f68000c1e1900 */
[----:B------:R-:W5:Y:S02]  /*13a0*/  LDS R0, [UR6+0x1c] ;  /* 0x00001c06ff007984 */ /* 0x000f640008000800 */
[----:B-----5:R-:W-:-:S05]  /*13b0*/  VIMNMX R5, PT, PT, R0, R5, PT ;  /* 0x0000000500057248 */ /* 0x020fca0003fe0100 */
[----:B------:R-:W-:Y:S01]  /*13c0*/  STG.E desc[UR8][R2.64], R5 ;  /* 0x0000000502007986 */ /* 0x000fe2000c101908 */
[----:B------:R-:W-:Y:S05]  /*13d0*/  EXIT ;  /* 0x000000000000794d */ /* 0x000fea0003800000 */
.L_x_97:
[----:B------:R-:W5:Y:S04]  /*13e0*/  LDG.E R5, desc[UR8][R2.64] ;  /* 0x0000000802057981 */ /* 0x000f68000c1e1900 */
[----:B------:R-:W5:Y:S02]  /*13f0*/  LDS R0, [UR6+0x1c] ;  /* 0x00001c06ff007984 */ /* 0x000f640008000800 */
[----:B-----5:R-:W-:-:S05]  /*1400*/  VIMNMX R5, PT, PT, R0, R5, !PT ;  /* 0x0000000500057248 */ /* 0x020fca0007fe0100 */
[----:B------:R-:W-:Y:S01]  /*1410*/  STG.E desc[UR8][R2.64], R5 ;  /* 0x0000000502007986 */ /* 0x000fe2000c101908 */
[----:B------:R-:W-:Y:S05]  /*1420*/  EXIT ;  /* 0x000000000000794d */ /* 0x000fea0003800000 */
.L_x_32:
[----:B01----:R-:W0:Y:S04]  /*1430*/  LDS R5, [R0+0x4] ;  /* 0x0000040000057984 */ /* 0x003e280000000800 */
[----:B0-----:R0:W-:Y:S02]  /*1440*/  STG.E desc[UR8][R2.64], R5 ;  /* 0x0000000502007986 */ /* 0x0011e4000c101908 */
.L_x_87:
[----:B------:R-:W-:Y:S05]  /*1450*/  BSYNC.RECONVERGENT B0 ;  /* 0x0000000000007941 */ /* 0x000fea0003800200 */
.L_x_29:
[----:B------:R-:W-:Y:S05]  /*1460*/  EXIT ;  /* 0x000000000000794d */ /* 0x000fea0003800000 */
.L_x_34:
[----:B------:R-:W-:-:S00]  /*1470*/  BRA `(.L_x_34) ;  /* 0xfffffffc00fc7947 */ /* 0x000fc0000383ffff */
[----:B------:R-:W-:-:S00]  /*1480*/  NOP ;  /* 0x0000000000007918 */ /* 0x000fc00000000000 */
[----:B------:R-:W-:-:S00]  /*1490*/  NOP ;  /* 0x0000000000007918 */ /* 0x000fc00000000000 */
[----:B------:R-:W-:-:S00]  /*14a0*/  NOP ;  /* 0x0000000000007918 */ /* 0x000fc00000000000 */
[----:B------:R-:W-:-:S00]  /*14b0*/  NOP ;  /* 0x0000000000007918 */ /* 0x000fc00000000000 */
[----:B------:R-:W-:-:S00]  /*14c0*/  NOP ;  /* 0x0000000000007918 */ /* 0x000fc00000000000 */
[----:B------:R-:W-:-:S00]  /*14d0*/  NOP ;  /* 0x0000000000007918 */ /* 0x000fc00000000000 */
[----:B------:R-:W-:-:S00]  /*14e0*/  NOP ;  /* 0x0000000000007918 */ /* 0x000fc00000000000 */
[----:B------:R-:W-:-:S00]  /*14f0*/  NOP ;  /* 0x0000000000007918 */ /* 0x000fc00000000000 */
.L_x_124:


//--------------------- .text._Z16parallelPartScanPiii9OPERATION --------------------------
	.section	.text._Z16parallelPartScanPiii9OPERATION,"ax",@progbits
	.align	128
        .global         _Z16parallelPartScanPiii9OPERATION
        .type           _Z16parallelPartScanPiii9OPERATION,@function
        .size           _Z16parallelPartScanPiii9OPERATION,(.L_x_125 - _Z16parallelPartScanPiii9OPERATION)
        .other          _Z16parallelPartScanPiii9OPERATION,@"STO_CUDA_ENTRY STV_DEFAULT"
_Z16parallelPartScanPiii9OPERATION:
.text._Z16parallelPartScanPiii9OPERATION:
[----:B------:R-:W-:Y:S01]  /*0000*/  LDC R1, c[0x0][0x37c] ;  /* 0x0000df00ff017b82 */ /* 0x000fe20000000800 */
[----:B------:R-:W0:Y:S01]  /*0010*/  S2R R5, SR_CTAID.X ;  /* 0x0000000000057919 */ /* 0x000e220000002500 */
[----:B------:R-:W0:Y:S01]  /*0020*/  LDCU UR4, c[0x0][0x360] ;  /* 0x00006c00ff0477ac */ /* 0x000e220008000800 */
[----:B------:R-:W0:Y:S01]  /*0030*/  S2R R0, SR_TID.X ;  /* 0x0000000000007919 */ /* 0x000e220000002100 */
[----:B------:R-:W1:Y:S01]  /*0040*/  LDCU UR5, c[0x0][0x388] ;  /* 0x00007100ff0577ac */ /* 0x000e620008000800 */
[----:B0-----:R-:W-:-:S05]  /*0050*/  IMAD R5, R5, UR4, R0 ;  /* 0x0000000405057c24 */ /* 0x001fca000f8e0200 */
[----:B-1----:R-:W-:-:S13]  /*0060*/  ISETP.GE.AND P0, PT, R5, UR5, PT ;  /* 0x0000000505007c0c */ /* 0x002fda000bf06270 */
[----:B------:R-:W-:Y:S05]  /*0070*/  @P0 EXIT ;  /* 0x000000000000094d */ /* 0x000fea0003800000 */
[----:B------:R-:W0:Y:S01]  /*0080*/  LDC R0, c[0x0][0x390] ;  /* 0x0000e400ff007b82 */ /* 0x000e220000000800 */
[----:B------:R-:W1:Y:S07]  /*0090*/  LDCU.64 UR4, c[0x0][0x358] ;  /* 0x00006b00ff0477ac */ /* 0x000e6e0008000a00 */
[----:B------:R-:W2:Y:S01]  /*00a0*/  LDC.64 R2, c[0x0][0x380] ;  /* 0x0000e000ff027b82 */ /* 0x000ea20000000a00 */
[----:B0-----:R-:W-:Y:S01]  /*00b0*/  ISETP.GT.AND P0, PT, R0, 0x1, PT ;  /* 0x000000010000780c */ /* 0x001fe20003f04270 */
[----:B--2---:R-:W-:-:S12]  /*00c0*/  IMAD.WIDE R2, R5, 0x4, R2 ;  /* 0x0000000405027825 */ /* 0x004fd800078e0202 */
[----:B-1----:R-:W-:Y:S05]  /*00d0*/  @P0 BRA `(.L_x_35) ;  /* 0x00000000003c0947 */ /* 0x002fea0003800000 */
[----:B------:R-:W-:-:S05]  /*00e0*/  VIMNMX.U32 R0, PT, PT, R0, 0x2, PT ;  /* 0x0000000200007848 */ /* 0x000fca0003fe0000 */
[----:B------:R-:W-:-:S04]  /*00f0*/  IMAD.SHL.U32 R0, R0, 0x4, RZ ;  /* 0x0000000400007824 */ /* 0x000fc800078e00ff */
[----:B------:R-:W0:Y:S02]  /*0100*/  LDC R4, c[0x2][R0] ;  /* 0x0080000000047b82 */ /* 0x000e240000000800 */
[----:B0-----:R-:W-:-:S04]  /*0110*/  SHF.R.S32.HI R5, RZ, 0x1f, R4 ;  /* 0x0000001fff057819 */ /* 0x001fc80000011404 */
.L_x_100:
[----:B------:R-:W-:Y:S05]  /*0120*/  BRX R4 -0x130                               (*"BRANCH_TARGETS .L_x_101,.L_x_102,.L_x_103"*) ;  /* 0xfffffffc04b47949 */ /* 0x000fea000383ffff */
.L_x_102:
[----:B------:R-:W2:Y:S01]  /*0130*/  LDG.E R0, desc[UR4][R2.64] ;  /* 0x0000000402007981 */ /* 0x000ea2000c1e1900 */
[----:B------:R-:W2:Y:S02]  /*0140*/  LDCU UR6, c[0x0][0x38c] ;  /* 0x00007180ff0677ac */ /* 0x000ea40008000800 */
[----:B--2---:R-:W-:-:S05]  /*0150*/  IMAD R5, R0, UR6, RZ ;  /* 0x0000000600057c24 */ /* 0x004fca000f8e02ff */
[----:B------:R-:W-:Y:S01]  /*0160*/  STG.E desc[UR4][R2.64], R5 ;  /* 0x0000000502007986 */ /* 0x000fe2000c101904 */
[----:B------:R-:W-:Y:S05]  /*0170*/  EXIT ;  /* 0x000000000000794d */ /* 0x000fea0003800000 */
.L_x_101:
[----:B------:R-:W2:Y:S01]  /*0180*/  LDG.E R5, desc[UR4][R2.64] ;  /* 0x0000000402057981 */ /* 0x000ea2000c1e1900 */
[----:B------:R-:W2:Y:S02]  /*0190*/  LDCU UR6, c[0x0][0x38c] ;  /* 0x00007180ff0677ac */ /* 0x000ea40008000800 */
[----:B--2---:R-:W-:-:S05]  /*01a0*/  VIADD R5, R5, UR6 ;  /* 0x0000000605057c36 */ /* 0x004fca0008000000 */
[----:B------:R-:W-:Y:S01]  /*01b0*/  STG.E desc[UR4][R2.64], R5 ;  /* 0x0000000502007986 */ /* 0x000fe2000c101904 */
[----:B------:R-:W-:Y:S05]  /*01c0*/  EXIT ;  /* 0x000000000000794d */ /* 0x000fea0003800000 */
.L_x_35:
[----:B------:R-:W-:-:S05]  /*01d0*/  IMAD.MOV.U32 R5, RZ, RZ, -0x2 ;  /* 0xfffffffeff057424 */ /* 0x000fca00078e00ff */
[----:B------:R-:W-:-:S05]  /*01e0*/  VIADDMNMX.U32 R0, R0, R5, 0x2, PT ;  /* 0x0000000200007446 */ /* 0x000fca0003800005 */
[----:B------:R-:W-:-:S04]  /*01f0*/  IMAD.SHL.U32 R0, R0, 0x4, RZ ;  /* 0x0000000400007824 */ /* 0x000fc800078e00ff */
[----:B------:R-:W0:Y:S02]  /*0200*/  LDC R4, c[0x2][R0+0xc] ;  /* 0x0080030000047b82 */ /* 0x000e240000000800 */
[----:B0-----:R-:W-:-:S04]  /*0210*/  SHF.R.S32.HI R5, RZ, 0x1f, R4 ;  /* 0x0000001fff057819 */ /* 0x001fc80000011404 */
.L_x_104:
[----:B------:R-:W-:Y:S05]  /*0220*/  BRX R4 -0x230                               (*"BRANCH_TARGETS .L_x_105,.L_x_106,.L_x_103"*) ;  /* 0xfffffffc04747949 */ /* 0x000fea000383ffff */
.L_x_106:
[----:B------:R-:W2:Y:S01]  /*0230*/  LDG.E R5, desc[UR4][R2.64] ;  /* 0x0000000402057981 */ /* 0x000ea2000c1e1900 */
[----:B------:R-:W2:Y:S02]  /*0240*/  LDCU UR6, c[0x0][0x38c] ;  /* 0x00007180ff0677ac */ /* 0x000ea40008000800 */
[----:B--2---:R-:W-:-:S05]  /*0250*/  VIMNMX R5, PT, PT, R5, UR6, PT ;  /* 0x0000000605057c48 */ /* 0x004fca000bfe0100 */
[----:B------:R-:W-:Y:S01]  /*0260*/  STG.E desc[UR4][R2.64], R5 ;  /* 0x0000000502007986 */ /* 0x000fe2000c101904 */
[----:B------:R-:W-:Y:S05]  /*0270*/  EXIT ;  /* 0x000000000000794d */ /* 0x000fea0003800000 */
.L_x_105:
[----:B------:R-:W2:Y:S01]  /*0280*/  LDG.E R5, desc[UR4][R2.64] ;  /* 0x0000000402057981 */ /* 0x000ea2000c1e1900 */
[----:B------:R-:W2:Y:S02]  /*0290*/  LDCU UR6, c[0x0][0x38c] ;  /* 0x00007180ff0677ac */ /* 0x000ea40008000800 */
[----:B--2---:R-:W-:-:S05]  /*02a0*/  VIMNMX R5, PT, PT, R5, UR6, !PT ;  /* 0x0000000605057c48 */ /* 0x004fca000ffe0100 */
[----:B------:R0:W-:Y:S02]  /*02b0*/  STG.E desc[UR4][R2.64], R5 ;  /* 0x0000000502007986 */ /* 0x0001e4000c101904 */
.L_x_103:
[----:B------:R-:W-:Y:S05]  /*02c0*/  EXIT ;  /* 0x000000000000794d */ /* 0x000fea0003800000 */
.L_x_36:
        /* <DEDUP_REMOVED lines=11> */
.L_x_125:


//--------------------- .text._Z6scanV1Pii9OPERATION --------------------------
	.section	.text._Z6scanV1Pii9OPERATION,"ax",@progbits
	.align	128
        .global         _Z6scanV1Pii9OPERATION
        .type           _Z6scanV1Pii9OPERATION,@function
        .size           _Z6scanV1Pii9OPERATION,(.L_x_126 - _Z6scanV1Pii9OPERATION)
        .other          _Z6scanV1Pii9OPERATION,@"STO_CUDA_ENTRY STV_DEFAULT"
_Z6scanV1Pii9OPERATION:
.text._Z6scanV1Pii9OPERATION:
        /* <DEDUP_REMOVED lines=10> */
[----:B0-----:R-:W-:-:S06]  /*00a0*/  IMAD.WIDE R2, R5, 0x4, R2 ;  /* 0x0000000405027825 */ /* 0x001fcc00078e0202 */
[----:B------:R-:W0:Y:S01]  /*00b0*/  S2UR UR5, SR_CgaCtaId ;  /* 0x00000000000579c3 */ /* 0x000e220000008800 */
[----:B-1----:R-:W2:Y:S01]  /*00c0*/  LDG.E R7, desc[UR6][R2.64] ;  /* 0x0000000602077981 */ /* 0x002ea2000c1e1900 */
[----:B------:R-:W-:-:S06]  /*00d0*/  UMOV UR4, 0x400 ;  /* 0x0000040000047882 */ /* 0x000fcc0000000000 */
[----:B------:R-:W1:Y:S01]  /*00e0*/  LDC R5, c[0x0][0x38c] ;  /* 0x0000e300ff057b82 */ /* 0x000e620000000800 */
[----:B0-----:R-:W-:-:S06]  /*00f0*/  ULEA UR4, UR5, UR4, 0x18 ;  /* 0x0000000405047291 */ /* 0x001fcc000f8ec0ff */
[----:B------:R-:W-:Y:S02]  /*0100*/  LEA R0, R4, UR4, 0x2 ;  /* 0x0000000404007c11 */ /* 0x000fe4000f8e10ff */
[----:B-1----:R-:W-:-:S03]  /*0110*/  ISETP.NE.AND P0, PT, R5, 0x1, PT ;  /* 0x000000010500780c */ /* 0x002fc60003f05270 */
[----:B------:R-:W0:Y:S02]  /*0120*/  LDCU UR4, c[0x0][0x38c] ;  /* 0x00007180ff0477ac */ /* 0x000e240008000800 */
[----:B0-----:R-:W-:Y:S01]  /*0130*/  IMAD.U32 R8, RZ, RZ, UR4 ;  /* 0x00000004ff087e24 */ /* 0x001fe2000f8e00ff */
[----:B--2---:R0:W-:Y:S01]  /*0140*/  STS [R0], R7 ;  /* 0x0000000700007388 */ /* 0x0041e20000000800 */
[----:B------:R-:W-:Y:S06]  /*0150*/  BAR.SYNC.DEFER_BLOCKING 0x0 ;  /* 0x0000000000007b1d */ /* 0x000fec0000010000 */
[----:B------:R-:W-:Y:S05]  /*0160*/  @!P0 BRA `(.L_x_37) ;  /* 0x0000000000188947 */ /* 0x000fea0003800000 */
[----:B------:R-:W-:-:S13]  /*0170*/  ISETP.NE.AND P1, PT, R5, 0x3, PT ;  /* 0x000000030500780c */ /* 0x000fda0003f25270 */
[----:B------:R-:W-:Y:S05]  /*0180*/  @!P1 BRA `(.L_x_38) ;  /* 0x00000000000c9947 */ /* 0x000fea0003800000 */
[----:B------:R-:W-:-:S04]  /*0190*/  ISETP.NE.AND P1, PT, R5, 0x2, PT ;  /* 0x000000020500780c */ /* 0x000fc80003f25270 */
[----:B------:R-:W-:Y:S01]  /*01a0*/  SEL R8, RZ, 0x80000000, P1 ;  /* 0x80000000ff087807 */ /* 0x000fe20000800000 */
[----:B------:R-:W-:Y:S08]  /*01b0*/  BRA `(.L_x_37) ;  /* 0x0000000000047947 */ /* 0x000ff00003800000 */
.L_x_38:
[----:B------:R-:W-:-:S07]  /*01c0*/  IMAD.MOV.U32 R8, RZ, RZ, 0x7fffffff ;  /* 0x7fffffffff087424 */ /* 0x000fce00078e00ff */
.L_x_37:
[----:B------:R-:W-:-:S05]  /*01d0*/  VIADD R6, R4, 0xffffffff ;  /* 0xffffffff04067836 */ /* 0x000fca0000000000 */
[----:B------:R-:W-:-:S13]  /*01e0*/  ISETP.GT.U32.AND P1, PT, R6, 0x6, PT ;  /* 0x000000060600780c */ /* 0x000fda0003f24070 */
[----:B------:R1:W2:Y:S01]  /*01f0*/  @!P1 LDS R8, [R0+-0x4] ;  /* 0xfffffc0000089984 */ /* 0x0002a20000000800 */
[----:B------:R-:W-:Y:S01]  /*0200*/  BAR.SYNC.DEFER_BLOCKING 0x0 ;  /* 0x0000000000007b1d */ /* 0x000fe20000010000 */
[----:B------:R-:W-:-:S13]  /*0210*/  ISETP.GT.AND P1, PT, R5, 0x1, PT ;  /* 0x000000010500780c */ /* 0x000fda0003f24270 */
[----:B-1----:R-:W-:Y:S05]  /*0220*/  @P1 BRA `(.L_x_39) ;  /* 0x0000000000341947 */ /* 0x002fea0003800000 */
[----:B------:R-:W-:-:S05]  /*0230*/  VIMNMX.U32 R6, PT, PT, R5, 0x2, PT ;  /* 0x0000000205067848 */ /* 0x000fca0003fe0000 */
[----:B------:R-:W-:-:S04]  /*0240*/  IMAD.SHL.U32 R9, R6, 0x4, RZ ;  /* 0x0000000406097824 */ /* 0x000fc800078e00ff */
[----:B------:R-:W0:Y:S02]  /*0250*/  LDC R6, c[0x2][R9] ;  /* 0x0080000009067b82 */ /* 0x000e240000000800 */
[----:B0-----:R-:W-:-:S04]  /*0260*/  SHF.R.S32.HI R7, RZ, 0x1f, R6 ;  /* 0x0000001fff077819 */ /* 0x001fc80000011406 */
.L_x_108:
[----:B------:R-:W-:Y:S05]  /*0270*/  BRX R6 -0x280                               (*"BRANCH_TARGETS .L_x_109,.L_x_110,.L_x_40"*) ;  /* 0xfffffffc06607949 */ /* 0x000fea000383ffff */
.L_x_110:
[----:B------:R-:W2:Y:S02]  /*0280*/  LDS R7, [R0] ;  /* 0x0000000000077984 */ /* 0x000ea40000000800 */
[----:B--2---:R-:W-:-:S05]  /*0290*/  IMAD R7, R7, R8, RZ ;  /* 0x0000000807077224 */ /* 0x004fca00078e02ff */
[----:B------:R4:W-:Y:S01]  /*02a0*/  STS [R0], R7 ;  /* 0x0000000700007388 */ /* 0x0009e20000000800 */
[----:B------:R-:W-:Y:S05]  /*02b0*/  BRA `(.L_x_40) ;  /* 0x0000000000447947 */ /* 0x000fea0003800000 */
.L_x_109:
[----:B------:R-:W2:Y:S02]  /*02c0*/  LDS R7, [R0] ;  /* 0x0000000000077984 */ /* 0x000ea40000000800 */
[----:B--2---:R-:W-:-:S05]  /*02d0*/  IMAD.IADD R7, R8, 0x1, R7 ;  /* 0x0000000108077824 */ /* 0x004fca00078e0207 */
[----:B------:R3:W-:Y:S01]  /*02e0*/  STS [R0], R7 ;  /* 0x0000000700007388 */ /* 0x0007e20000000800 */
[----:B------:R-:W-:Y:S05]  /*02f0*/  BRA `(.L_x_40) ;  /* 0x0000000000347947 */ /* 0x000fea0003800000 */
.L_x_39:
[----:B------:R-:W-:-:S05]  /*0300*/  IMAD.MOV.U32 R6, RZ, RZ, -0x2 ;  /* 0xfffffffeff067424 */ /* 0x000fca00078e00ff */
[----:B------:R-:W-:-:S05]  /*0310*/  VIADDMNMX.U32 R6, R5, R6, 0x2, PT ;  /* 0x0000000205067446 */ /* 0x000fca0003800006 */
[----:B------:R-:W-:-:S04]  /*0320*/  IMAD.SHL.U32 R9, R6, 0x4, RZ ;  /* 0x0000000406097824 */ /* 0x000fc800078e00ff */
[----:B------:R-:W0:Y:S02]  /*0330*/  LDC R6, c[0x2][R9+0xc] ;  /* 0x0080030009067b82 */ /* 0x000e240000000800 */
[----:B0-----:R-:W-:-:S04]  /*0340*/  SHF.R.S32.HI R7, RZ, 0x1f, R6 ;  /* 0x0000001fff077819 */ /* 0x001fc80000011406 */
.L_x_112:
[----:B------:R-:W-:Y:S05]  /*0350*/  BRX R6 -0x360                               (*"BRANCH_TARGETS .L_x_113,.L_x_114,.L_x_40"*) ;  /* 0xfffffffc06287949 */ /* 0x000fea000383ffff */
.L_x_114:
[----:B------:R-:W2:Y:S02]  /*0360*/  LDS R7, [R0] ;  /* 0x0000000000077984 */ /* 0x000ea40000000800 */
[----:B--2---:R-:W-:-:S05]  /*0370*/  VIMNMX R7, PT, PT, R8, R7, PT ;  /* 0x0000000708077248 */ /* 0x004fca0003fe0100 */
[----:B------:R0:W-:Y:S01]  /*0380*/  STS [R0], R7 ;  /* 0x0000000700007388 */ /* 0x0001e20000000800 */
[----:B------:R-:W-:Y:S05]  /*0390*/  BRA `(.L_x_40) ;  /* 0x00000000000c7947 */ /* 0x000fea0003800000 */
.L_x_113:
[----:B------:R-:W2:Y:S02]  /*03a0*/  LDS R7, [R0] ;  /* 0x0000000000077984 */ /* 0x000ea40000000800 */
[----:B--2---:R-:W-:-:S05]  /*03b0*/  VIMNMX R7, PT, PT, R8, R7, !PT ;  /* 0x0000000708077248 */ /* 0x004fca0007fe0100 */
[----:B------:R1:W-:Y:S02]  /*03c0*/  STS [R0], R7 ;  /* 0x0000000700007388 */ /* 0x0003e40000000800 */
.L_x_40:
[----:B------:R-:W-:Y:S01]  /*03d0*/  BAR.SYNC.DEFER_BLOCKING 0x0 ;  /* 0x0000000000007b1d */ /* 0x000fe20000010000 */
[----:B--2---:R-:W-:-:S05]  /*03e0*/  IMAD.U32 R8, RZ, RZ, UR4 ;  /* 0x00000004ff087e24 */ /* 0x004fca000f8e00ff */
[----:B------:R-:W-:Y:S05]  /*03f0*/  @!P0 BRA `(.L_x_41) ;  /* 0x0000000000188947 */ /* 0x000fea0003800000 */
[----:B------:R-:W-:-:S13]  /*0400*/  ISETP.NE.AND P2, PT, R5, 0x3, PT ;  /* 0x000000030500780c */ /* 0x000fda0003f45270 */
[----:B------:R-:W-:Y:S05]  /*0410*/  @!P2 BRA `(.L_x_42) ;  /* 0x00000000000ca947 */ /* 0x000fea0003800000 */
[----:B------:R-:W-:-:S04]  /*0420*/  ISETP.NE.AND P2, PT, R5, 0x2, PT ;  /* 0x000000020500780c */ /* 0x000fc80003f45270 */
[----:B------:R-:W-:Y:S01]  /*0430*/  SEL R8, RZ, 0x80000000, P2 ;  /* 0x80000000ff087807 */ /* 0x000fe20001000000 */
[----:B------:R-:W-:Y:S08]  /*0440*/  BRA `(.L_x_41) ;  /* 0x0000000000047947 */ /* 0x000ff00003800000 */
.L_x_42:
[----:B------:R-:W-:-:S07]  /*0450*/  IMAD.MOV.U32 R8, RZ, RZ, 0x7fffffff ;  /* 0x7fffffffff087424 */ /* 0x000fce00078e00ff */
.L_x_41:
[----:B------:R-:W-:-:S05]  /*0460*/  VIADD R6, R4, 0xfffffffe ;  /* 0xfffffffe04067836 */ /* 0x000fca0000000000 */
[----:B------:R-:W-:-:S13]  /*0470*/  ISETP.GT.U32.AND P2, PT, R6, 0x5, PT ;  /* 0x000000050600780c */ /* 0x000fda0003f44070 */
[----:B------:R2:W0:Y:S01]  /*0480*/  @!P2 LDS R8, [R0+-0x8] ;  /* 0xfffff8000008a984 */ /* 0x0004220000000800 */
[----:B------:R-:W-:Y:S06]  /*0490*/  BAR.SYNC.DEFER_BLOCKING 0x0 ;  /* 0x0000000000007b1d */ /* 0x000fec0000010000 */
[----:B------:R-:W-:Y:S05]  /*04a0*/  @P1 BRA `(.L_x_43) ;  /* 0x0000000000341947 */ /* 0x000fea0003800000 */
[----:B------:R-:W-:-:S05]  /*04b0*/  VIMNMX.U32 R6, PT, PT, R5, 0x2, PT ;  /* 0x0000000205067848 */ /* 0x000fca0003fe0000 */
[----:B------:R-:W-:-:S04]  /*04c0*/  IMAD.SHL.U32 R9, R6, 0x4, RZ ;  /* 0x0000000406097824 */ /* 0x000fc800078e00ff */
[----:B------:R-:W0:Y:S02]  /*04d0*/  LDC R6, c[0x2][R9+0x18] ;  /* 0x0080060009067b82 */ /* 0x000e240000000800 */
[----:B01-34-:R-:W-:-:S04]  /*04e0*/  SHF.R.S32.HI R7, RZ, 0x1f, R6 ;  /* 0x0000001fff077819 */ /* 0x01bfc80000011406 */
.L_x_116:
[----:B------:R-:W-:Y:S05]  /*04f0*/  BRX R6 -0x500                               (*"BRANCH_TARGETS .L_x_117,.L_x_118,.L_x_44"*) ;  /* 0xfffffff806c07949 */ /* 0x000fea000383ffff */
.L_x_118:
[----:B------:R-:W0:Y:S02]  /*0500*/  LDS R7, [R0] ;  /* 0x0000000000077984 */ /* 0x000e240000000800 */
[----:B0-----:R-:W-:-:S05]  /*0510*/  IMAD R7, R7, R8, RZ ;  /* 0x0000000807077224 */ /* 0x001fca00078e02ff */
[----:B------:R0:W-:Y:S01]  /*0520*/  STS [R0], R7 ;  /* 0x0000000700007388 */ /* 0x0001e20000000800 */
[----:B------:R-:W-:Y:S05]  /*0530*/  BRA `(.L_x_44) ;  /* 0x00000000003c7947 */ /* 0x000fea0003800000 */
.L_x_117:
[----:B------:R-:W0:Y:S02]  /*0540*/  LDS R7, [R0] ;  /* 0x0000000000077984 */ /* 0x000e240000000800 */
[----:B0-----:R-:W-:-:S05]  /*0550*/  IMAD.IADD R7, R8, 0x1, R7 ;  /* 0x0000000108077824 */ /* 0x001fca00078e0207 */
[----:B------:R1:W-:Y:S01]  /*0560*/  STS [R0], R7 ;  /* 0x0000000700007388 */ /* 0x0003e20000000800 */
[----:B------:R-:W-:Y:S05]  /*0570*/  BRA `(.L_x_44) ;  /* 0x00000000002c7947 */ /* 0x000fea0003800000 */
.L_x_43:
[----:B------:R-:W-:-:S13]  /*0580*/  ISETP.NE.AND P2, PT, R5, 0x3, PT ;  /* 0x000000030500780c */ /* 0x000fda0003f45270 */
[----:B------:R-:W-:Y:S05]  /*0590*/  @!P2 BRA `(.L_x_45) ;  /* 0x000000000018a947 */ /* 0x000fea0003800000 */
[----:B------:R-:W-:-:S13]  /*05a0*/  ISETP.NE.AND P2, PT, R5, 0x2, PT ;  /* 0x000000020500780c */ /* 0x000fda0003f45270 */
[----:B------:R-:W-:Y:S05]  /*05b0*/  @P2 BRA `(.L_x_44) ;  /* 0x00000000001c2947 */ /* 0x000fea0003800000 */
[----:B01-34-:R-:W0:Y:S02]  /*05c0*/  LDS R7, [R0] ;  /* 0x0000000000077984 */ /* 0x01be240000000800 */
[----:B0-----:R-:W-:-:S05]  /*05d0*/  VIMNMX R7, PT, PT, R8, R7, !PT ;  /* 0x0000000708077248 */ /* 0x001fca0007fe0100 */
[----:B------:R0:W-:Y:S01]  /*05e0*/  STS [R0], R7 ;  /* 0x0000000700007388 */ /* 0x0001e20000000800 */
[----:B------:R-:W-:Y:S05]  /*05f0*/  BRA `(.L_x_44) ;  /* 0x00000000000c7947 */ /* 0x000fea0003800000 */
.L_x_45:
[----:B01-34-:R-:W0:Y:S02]  /*0600*/  LDS R7, [R0] ;  /* 0x0000000000077984 */ /* 0x01be240000000800 */
[----:B0-----:R-:W-:-:S05]  /*0610*/  VIMNMX R7, PT, PT, R8, R7, PT ;  /* 0x0000000708077248 */ /* 0x001fca0003fe0100 */
[----:B------:R3:W-:Y:S02]  /*0620*/  STS [R0], R7 ;  /* 0x0000000700007388 */ /* 0x0007e40000000800 */
.L_x_44:
[----:B------:R-:W-:Y:S01]  /*0630*/  BAR.SYNC.DEFER_BLOCKING 0x0 ;  /* 0x0000000000007b1d */ /* 0x000fe20000010000 */
[----:B------:R-:W-:-:S05]  /*0640*/  IMAD.U32 R6, RZ, RZ, UR4 ;  /* 0x00000004ff067e24 */ /* 0x000fca000f8e00ff */
[----:B------:R-:W-:Y:S05]  /*0650*/  @!P0 BRA `(.L_x_46) ;  /* 0x0000000000188947 */ /* 0x000fea0003800000 */
[----:B------:R-:W-:-:S13]  /*0660*/  ISETP.NE.AND P0, PT, R5, 0x3, PT ;  /* 0x000000030500780c */ /* 0x000fda0003f05270 */
[----:B------:R-:W-:Y:S05]  /*0670*/  @!P0 BRA `(.L_x_47) ;  /* 0x00000000000c8947 */ /* 0x000fea0003800000 */
[----:B------:R-:W-:-:S04]  /*0680*/  ISETP.NE.AND P0, PT, R5, 0x2, PT ;  /* 0x000000020500780c */ /* 0x000fc80003f05270 */
[----:B------:R-:W-:Y:S01]  /*0690*/  SEL R6, RZ, 0x80000000, P0 ;  /* 0x80000000ff067807 */ /* 0x000fe20000000000 */
[----:B------:R-:W-:Y:S08]  /*06a0*/  BRA `(.L_x_46) ;  /* 0x0000000000047947 */ /* 0x000ff00003800000 */
.L_x_47:
[----:B------:R-:W-:-:S07]  /*06b0*/  IMAD.MOV.U32 R6, RZ, RZ, 0x7fffffff ;  /* 0x7fffffffff067424 */ /* 0x000fce00078e00ff */
.L_x_46:
[----:B------:R-:W-:-:S04]  /*06c0*/  LOP3.LUT R4, R4, 0x3fc, RZ, 0xc0, !PT ;  /* 0x000003fc04047812 */ /* 0x000fc800078ec0ff */
[----:B------:R-:W-:-:S13]  /*06d0*/  ISETP.NE.AND P0, PT, R4, 0x4, PT ;  /* 0x000000040400780c */ /* 0x000fda0003f05270 */
[----:B------:R0:W0:Y:S01]  /*06e0*/  @!P0 LDS R6, [R0+-0x10] ;  /* 0xfffff00000068984 */ /* 0x0000220000000800 */
[----:B------:R-:W-:Y:S06]  /*06f0*/  BAR.SYNC.DEFER_BLOCKING 0x0 ;  /* 0x0000000000007b1d */ /* 0x000fec0000010000 */
[----:B------:R-:W-:Y:S05]  /*0700*/  @P1 BRA `(.L_x_48) ;  /* 0x0000000000341947 */ /* 0x000fea0003800000 */
[----:B------:R-:W-:-:S05]  /*0710*/  VIMNMX.U32 R5, PT, PT, R5, 0x2, PT ;  /* 0x0000000205057848 */ /* 0x000fca0003fe0000 */
[----:B01-34-:R-:W-:-:S04]  /*0720*/  IMAD.SHL.U32 R7, R5, 0x4, RZ ;  /* 0x0000000405077824 */ /* 0x01bfc800078e00ff */
[----:B------:R-:W0:Y:S02]  /*0730*/  LDC R4, c[0x2][R7+0x24] ;  /* 0x0080090007047b82 */ /* 0x000e240000000800 */
[----:B0-----:R-:W-:-:S04]  /*0740*/  SHF.R.S32.HI R5, RZ, 0x1f, R4 ;  /* 0x0000001fff057819 */ /* 0x001fc80000011404 */
.L_x_120:
[----:B------:R-:W-:Y:S05]  /*0750*/  BRX R4 -0x760                               (*"BRANCH_TARGETS .L_x_121,.L_x_122,.L_x_49"*) ;  /* 0xfffffff804287949 */ /* 0x000fea000383ffff */
.L_x_122:
[----:B------:R-:W0:Y:S02]  /*0760*/  LDS R5, [R0] ;  /* 0x0000000000057984 */ /* 0x000e240000000800 */
[----:B0-----:R-:W-:-:S05]  /*0770*/  IMAD R5, R5, R6, RZ ;  /* 0x0000000605057224 */ /* 0x001fca00078e02ff */
[----:B------:R0:W-:Y:S01]  /*0780*/  STS [R0], R5 ;  /* 0x0000000500007388 */ /* 0x0001e20000000800 */
[----:B------:R-:W-:Y:S05]  /*0790*/  BRA `(.L_x_49) ;  /* 0x00000000003c7947 */ /* 0x000fea0003800000 */
.L_x_121:
[----:B------:R-:W0:Y:S02]  /*07a0*/  LDS R5, [R0] ;  /* 0x0000000000057984 */ /* 0x000e240000000800 */
[----:B0-----:R-:W-:-:S05]  /*07b0*/  IMAD.IADD R5, R6, 0x1, R5 ;  /* 0x0000000106057824 */ /* 0x001fca00078e0205 */
[----:B------:R0:W-:Y:S01]  /*07c0*/  STS [R0], R5 ;  /* 0x0000000500007388 */ /* 0x0001e20000000800 */
[----:B------:R-:W-:Y:S05]  /*07d0*/  BRA `(.L_x_49) ;  /* 0x00000000002c7947 */ /* 0x000fea0003800000 */
.L_x_48:
[----:B------:R-:W-:-:S13]  /*07e0*/  ISETP.NE.AND P0, PT, R5, 0x3, PT ;  /* 0x000000030500780c */ /* 0x000fda0003f05270 */
[----:B------:R-:W-:Y:S05]  /*07f0*/  @!P0 BRA `(.L_x_50) ;  /* 0x0000000000188947 */ /* 0x000fea0003800000 */
[----:B------:R-:W-:-:S13]  /*0800*/  ISETP.NE.AND P0, PT, R5, 0x2, PT ;  /* 0x000000020500780c */ /* 0x000fda0003f05270 */
[----:B------:R-:W-:Y:S05]  /*0810*/  @P0 BRA `(.L_x_49) ;  /* 0x00000000001c0947 */ /* 0x000fea0003800000 */
[----:B------:R-:W0:Y:S02]  /*0820*/  LDS R5, [R0] ;  /* 0x0000000000057984 */ /* 0x000e240000000800 */
[----:B0-----:R-:W-:-:S05]  /*0830*/  VIMNMX R5, PT, PT, R6, R5, !PT ;  /* 0x0000000506057248 */ /* 0x001fca0007fe0100 */
[----:B------:R0:W-:Y:S01]  /*0840*/  STS [R0], R5 ;  /* 0x0000000500007388 */ /* 0x0001e20000000800 */
[----:B------:R-:W-:Y:S05]  /*0850*/  BRA `(.L_x_49) ;  /* 0x00000000000c7947 */ /* 0x000fea0003800000 */
.L_x_50:
[----:B------:R-:W0:Y:S02]  /*0860*/  LDS R5, [R0] ;  /* 0x0000000000057984 */ /* 0x000e240000000800 */
[----:B0-----:R-:W-:-:S05]  /*0870*/  VIMNMX R5, PT, PT, R6, R5, PT ;  /* 0x0000000506057248 */ /* 0x001fca0003fe0100 */
[----:B------:R0:W-:Y:S02]  /*0880*/  STS [R0], R5 ;  /* 0x0000000500007388 */ /* 0x0001e40000000800 */
.L_x_49:
[----:B------:R-:W-:Y:S06]  /*0890*/  BAR.SYNC.DEFER_BLOCKING 0x0 ;  /* 0x0000000000007b1d */ /* 0x000fec0000010000 */
[----:B0-----:R-:W0:Y:S04]  /*08a0*/  LDS R5, [R0] ;  /* 0x0000000000057984 */ /* 0x001e280000000800 */
[----:B0-----:R-:W-:Y:S01]  /*08b0*/  STG.E desc[UR6][R2.64], R5 ;  /* 0x0000000502007986 */ /* 0x001fe2000c101906 */
[----:B------:R-:W-:Y:S05]  /*08c0*/  EXIT ;  /* 0x000000000000794d */ /* 0x000fea0003800000 */
.L_x_51:
        /* <DEDUP_REMOVED lines=11> */
.L_x_126:


//--------------------- .nv.shared._Z6scanV2Pii9OPERATION --------------------------
	.section	.nv.shared._Z6scanV2Pii9OPERATION,"aw",@nobits
	.sectionflags	@""
	.align	4
.nv.shared._Z6scanV2Pii9OPERATION:
	.zero		1056


//--------------------- .nv.shared.reserved.0     --------------------------
	.section	.nv.shared.reserved.0,"aw",@nobits
	.weak		__nv_reservedSMEM_offset_0_alias
	.size		__nv_reservedSMEM_offset_0_alias, 0, 64
	.other		__nv_reservedSMEM_offset_0_alias,@"STO_CUDA_RESERVED_SHARED STV_DEFAULT"
__nv_reservedSMEM_offset_0_alias:
	.zero		0
	.zero		64


//--------------------- .nv.shared._Z6scanV1Pii9OPERATION --------------------------
	.section	.nv.shared._Z6scanV1Pii9OPERATION,"aw",@nobits
	.sectionflags	@""
	.align	4
.nv.shared._Z6scanV1Pii9OPERATION:
	.zero		1056


//--------------------- .nv.constant0._Z6scanV2Pii9OPERATION --------------------------
	.section	.nv.constant0._Z6scanV2Pii9OPERATION,"a",@progbits
	.sectionflags	@""
	.align	4
.nv.constant0._Z6scanV2Pii9OPERATION:
	.zero		912


//--------------------- .nv.constant0._Z16parallelPartScanPiii9OPERATION --------------------------
	.section	.nv.constant0._Z16parallelPartScanPiii9OPERATION,"a",@progbits
	.sectionflags	@""
	.align	4
.nv.constant0._Z16parallelPartScanPiii9OPERATION:
	.zero		916


//--------------------- .nv.constant0._Z6scanV1Pii9OPERATION --------------------------
	.section	.nv.constant0._Z6scanV1Pii9OPERATION,"a",@progbits
	.sectionflags	@""
	.align	4
.nv.constant0._Z6scanV1Pii9OPERATION:
	.zero		912


//--------------------- SYMBOLS --------------------------

	.type		.nv.reservedSmem.offset0,@object
	.size		.nv.reservedSmem.offset0,0x4
	.type		.nv.reservedSmem.cap,@object
	.size		.nv.reservedSmem.cap,0x4
